//
// Generated by NVIDIA NVVM Compiler
//
// Compiler Build ID: CL-36424714
// Cuda compilation tools, release 13.0, V13.0.88
// Based on NVVM 20.0.0
//

.version 9.0
.target sm_100
.address_size 64

	// .globl	_Z4scanPdS_S_
// _ZZ11scan_updatePdS_E9block_sum has been demoted
.extern .shared .align 16 .b8 s_data[];
.extern .shared .align 16 .b8 sdata[];

.visible .entry _Z4scanPdS_S_(
	.param .u64 .ptr .align 1 _Z4scanPdS_S__param_0,
	.param .u64 .ptr .align 1 _Z4scanPdS_S__param_1,
	.param .u64 .ptr .align 1 _Z4scanPdS_S__param_2
)
{
	.reg .pred 	%p<14>;
	.reg .b32 	%r<58>;
	.reg .b64 	%rd<28>;
	.reg .b64 	%fd<68>;

	ld.param.u64 	%rd9, [_Z4scanPdS_S__param_0];
	ld.param.u64 	%rd10, [_Z4scanPdS_S__param_1];
	ld.param.u64 	%rd11, [_Z4scanPdS_S__param_2];
	cvta.to.global.u64 	%rd1, %rd10;
	cvta.to.global.u64 	%rd12, %rd11;
	mov.u32 	%r53, %ctaid.x;
	mov.u32 	%r2, %ntid.x;
	mov.u32 	%r3, %tid.x;
	mad.lo.s32 	%r4, %r53, %r2, %r3;
	mul.wide.s32 	%rd13, %r4, 8;
	add.s64 	%rd14, %rd12, %rd13;
	ld.global.f64 	%fd67, [%rd14];
	shl.b32 	%r30, %r3, 3;
	mov.u32 	%r31, s_data;
	add.s32 	%r5, %r31, %r30;
	st.shared.f64 	[%r5], %fd67;
	setp.lt.u32 	%p1, %r2, 2;
	@%p1 bra 	$L__BB0_5;
	mov.b32 	%r51, 1;
$L__BB0_2:
	bar.sync 	0;
	setp.lt.u32 	%p2, %r3, %r51;
	mov.f64 	%fd66, 0d0000000000000000;
	@%p2 bra 	$L__BB0_4;
	sub.s32 	%r33, %r3, %r51;
	shl.b32 	%r34, %r33, 3;
	add.s32 	%r36, %r31, %r34;
	ld.shared.f64 	%fd66, [%r36];
$L__BB0_4:
	bar.sync 	0;
	ld.shared.f64 	%fd7, [%r5];
	add.f64 	%fd67, %fd66, %fd7;
	st.shared.f64 	[%r5], %fd67;
	shl.b32 	%r51, %r51, 1;
	setp.lt.u32 	%p3, %r51, %r2;
	@%p3 bra 	$L__BB0_2;
$L__BB0_5:
	cvta.to.global.u64 	%rd15, %rd9;
	add.s64 	%rd17, %rd15, %rd13;
	st.global.f64 	[%rd17], %fd67;
	setp.ne.s32 	%p4, %r3, 0;
	@%p4 bra 	$L__BB0_20;
	add.s32 	%r55, %r53, 1;
	mov.u32 	%r9, %nctaid.x;
	setp.ge.u32 	%p5, %r55, %r9;
	@%p5 bra 	$L__BB0_20;
	not.b32 	%r37, %r53;
	add.s32 	%r10, %r9, %r37;
	sub.s32 	%r38, %r9, %r53;
	add.s32 	%r39, %r38, -2;
	setp.lt.u32 	%p6, %r39, 15;
	@%p6 bra 	$L__BB0_11;
	and.b32  	%r40, %r10, -16;
	neg.s32 	%r52, %r40;
	mul.wide.u32 	%rd18, %r53, 8;
	add.s64 	%rd19, %rd18, %rd1;
	add.s64 	%rd26, %rd19, 64;
	shl.b32 	%r42, %r2, 3;
	add.s32 	%r44, %r31, %r42;
$L__BB0_9:
	.pragma "nounroll";
	ld.shared.f64 	%fd8, [%r44+-8];
	atom.global.add.f64 	%fd9, [%rd26+-56], %fd8;
	ld.shared.f64 	%fd10, [%r44+-8];
	atom.global.add.f64 	%fd11, [%rd26+-48], %fd10;
	ld.shared.f64 	%fd12, [%r44+-8];
	atom.global.add.f64 	%fd13, [%rd26+-40], %fd12;
	ld.shared.f64 	%fd14, [%r44+-8];
	atom.global.add.f64 	%fd15, [%rd26+-32], %fd14;
	ld.shared.f64 	%fd16, [%r44+-8];
	atom.global.add.f64 	%fd17, [%rd26+-24], %fd16;
	ld.shared.f64 	%fd18, [%r44+-8];
	atom.global.add.f64 	%fd19, [%rd26+-16], %fd18;
	ld.shared.f64 	%fd20, [%r44+-8];
	atom.global.add.f64 	%fd21, [%rd26+-8], %fd20;
	ld.shared.f64 	%fd22, [%r44+-8];
	atom.global.add.f64 	%fd23, [%rd26], %fd22;
	ld.shared.f64 	%fd24, [%r44+-8];
	atom.global.add.f64 	%fd25, [%rd26+8], %fd24;
	ld.shared.f64 	%fd26, [%r44+-8];
	atom.global.add.f64 	%fd27, [%rd26+16], %fd26;
	ld.shared.f64 	%fd28, [%r44+-8];
	atom.global.add.f64 	%fd29, [%rd26+24], %fd28;
	ld.shared.f64 	%fd30, [%r44+-8];
	atom.global.add.f64 	%fd31, [%rd26+32], %fd30;
	ld.shared.f64 	%fd32, [%r44+-8];
	atom.global.add.f64 	%fd33, [%rd26+40], %fd32;
	ld.shared.f64 	%fd34, [%r44+-8];
	atom.global.add.f64 	%fd35, [%rd26+48], %fd34;
	ld.shared.f64 	%fd36, [%r44+-8];
	atom.global.add.f64 	%fd37, [%rd26+56], %fd36;
	ld.shared.f64 	%fd38, [%r44+-8];
	atom.global.add.f64 	%fd39, [%rd26+64], %fd38;
	add.s32 	%r53, %r53, 16;
	add.s32 	%r52, %r52, 16;
	add.s64 	%rd26, %rd26, 128;
	setp.ne.s32 	%p7, %r52, 0;
	@%p7 bra 	$L__BB0_9;
	add.s32 	%r55, %r53, 1;
$L__BB0_11:
	mov.u32 	%r45, %nctaid.x;
	mov.u32 	%r46, %ctaid.x;
	not.b32 	%r47, %r46;
	add.s32 	%r18, %r45, %r47;
	and.b32  	%r19, %r18, 15;
	setp.eq.s32 	%p8, %r19, 0;
	@%p8 bra 	$L__BB0_20;
	ld.param.u64 	%rd25, [_Z4scanPdS_S__param_1];
	mov.u32 	%r48, %ntid.x;
	shl.b32 	%r49, %r48, 3;
	mov.u32 	%r50, s_data;
	add.s32 	%r20, %r50, %r49;
	cvta.to.global.u64 	%rd5, %rd25;
	and.b32  	%r21, %r18, 7;
	setp.lt.u32 	%p9, %r19, 8;
	@%p9 bra 	$L__BB0_14;
	mul.wide.u32 	%rd20, %r55, 8;
	add.s64 	%rd21, %rd5, %rd20;
	ld.shared.f64 	%fd40, [%r20+-8];
	atom.global.add.f64 	%fd41, [%rd21], %fd40;
	ld.shared.f64 	%fd42, [%r20+-8];
	atom.global.add.f64 	%fd43, [%rd21+8], %fd42;
	ld.shared.f64 	%fd44, [%r20+-8];
	atom.global.add.f64 	%fd45, [%rd21+16], %fd44;
	ld.shared.f64 	%fd46, [%r20+-8];
	atom.global.add.f64 	%fd47, [%rd21+24], %fd46;
	ld.shared.f64 	%fd48, [%r20+-8];
	atom.global.add.f64 	%fd49, [%rd21+32], %fd48;
	ld.shared.f64 	%fd50, [%r20+-8];
	atom.global.add.f64 	%fd51, [%rd21+40], %fd50;
	ld.shared.f64 	%fd52, [%r20+-8];
	atom.global.add.f64 	%fd53, [%rd21+48], %fd52;
	ld.shared.f64 	%fd54, [%r20+-8];
	atom.global.add.f64 	%fd55, [%rd21+56], %fd54;
	add.s32 	%r55, %r55, 8;
$L__BB0_14:
	setp.eq.s32 	%p10, %r21, 0;
	@%p10 bra 	$L__BB0_20;
	and.b32  	%r24, %r18, 3;
	setp.lt.u32 	%p11, %r21, 4;
	@%p11 bra 	$L__BB0_17;
	mul.wide.u32 	%rd22, %r55, 8;
	add.s64 	%rd23, %rd5, %rd22;
	ld.shared.f64 	%fd56, [%r20+-8];
	atom.global.add.f64 	%fd57, [%rd23], %fd56;
	ld.shared.f64 	%fd58, [%r20+-8];
	atom.global.add.f64 	%fd59, [%rd23+8], %fd58;
	ld.shared.f64 	%fd60, [%r20+-8];
	atom.global.add.f64 	%fd61, [%rd23+16], %fd60;
	ld.shared.f64 	%fd62, [%r20+-8];
	atom.global.add.f64 	%fd63, [%rd23+24], %fd62;
	add.s32 	%r55, %r55, 4;
$L__BB0_17:
	setp.eq.s32 	%p12, %r24, 0;
	@%p12 bra 	$L__BB0_20;
	mul.wide.u32 	%rd24, %r55, 8;
	add.s64 	%rd27, %rd5, %rd24;
	neg.s32 	%r57, %r24;
$L__BB0_19:
	.pragma "nounroll";
	ld.shared.f64 	%fd64, [%r20+-8];
	atom.global.add.f64 	%fd65, [%rd27], %fd64;
	add.s64 	%rd27, %rd27, 8;
	add.s32 	%r57, %r57, 1;
	setp.ne.s32 	%p13, %r57, 0;
	@%p13 bra 	$L__BB0_19;
$L__BB0_20:
	ret;

}
	// .globl	_Z11scan_updatePdS_
.visible .entry _Z11scan_updatePdS_(
	.param .u64 .ptr .align 1 _Z11scan_updatePdS__param_0,
	.param .u64 .ptr .align 1 _Z11scan_updatePdS__param_1
)
{
	.reg .pred 	%p<2>;
	.reg .b32 	%r<5>;
	.reg .b64 	%rd<9>;
	.reg .b64 	%fd<5>;
	// demoted variable
	.shared .align 8 .f64 _ZZ11scan_updatePdS_E9block_sum;
	ld.param.u64 	%rd1, [_Z11scan_updatePdS__param_0];
	ld.param.u64 	%rd2, [_Z11scan_updatePdS__param_1];
	mov.u32 	%r1, %ctaid.x;
	mov.u32 	%r2, %tid.x;
	setp.ne.s32 	%p1, %r2, 0;
	@%p1 bra 	$L__BB1_2;
	cvta.to.global.u64 	%rd3, %rd2;
	mul.wide.u32 	%rd4, %r1, 8;
	add.s64 	%rd5, %rd3, %rd4;
	ld.global.f64 	%fd1, [%rd5];
	st.shared.f64 	[_ZZ11scan_updatePdS_E9block_sum], %fd1;
$L__BB1_2:
	cvta.to.global.u64 	%rd6, %rd1;
	bar.sync 	0;
	ld.shared.f64 	%fd2, [_ZZ11scan_updatePdS_E9block_sum];
	mov.u32 	%r3, %ntid.x;
	mad.lo.s32 	%r4, %r1, %r3, %r2;
	mul.wide.s32 	%rd7, %r4, 8;
	add.s64 	%rd8, %rd6, %rd7;
	ld.global.f64 	%fd3, [%rd8];
	add.f64 	%fd4, %fd2, %fd3;
	st.global.f64 	[%rd8], %fd4;
	ret;

}
	// .globl	_Z10cal_filterPdS_id
.visible .entry _Z10cal_filterPdS_id(
	.param .u64 .ptr .align 1 _Z10cal_filterPdS_id_param_0,
	.param .u64 .ptr .align 1 _Z10cal_filterPdS_id_param_1,
	.param .u32 _Z10cal_filterPdS_id_param_2,
	.param .f64 _Z10cal_filterPdS_id_param_3
)
{
	.reg .pred 	%p<12>;
	.reg .b32 	%r<32>;
	.reg .b32 	%f<3>;
	.reg .b64 	%rd<10>;
	.reg .b64 	%fd<46>;

	ld.param.u64 	%rd4, [_Z10cal_filterPdS_id_param_0];
	ld.param.u64 	%rd5, [_Z10cal_filterPdS_id_param_1];
	ld.param.u32 	%r10, [_Z10cal_filterPdS_id_param_2];
	ld.param.f64 	%fd9, [_Z10cal_filterPdS_id_param_3];
	cvta.to.global.u64 	%rd1, %rd5;
	cvta.to.global.u64 	%rd2, %rd4;
	mov.u32 	%r11, %ctaid.x;
	mov.u32 	%r31, %ntid.x;
	mov.u32 	%r2, %tid.x;
	mad.lo.s32 	%r3, %r11, %r31, %r2;
	setp.gt.s32 	%p1, %r3, %r10;
	mul.wide.s32 	%rd6, %r3, 8;
	add.s64 	%rd3, %rd2, %rd6;
	@%p1 bra 	$L__BB2_5;
	mul.f64 	%fd1, %fd9, 0d40040D931FF626B2;
	sub.s32 	%r12, %r10, %r3;
	sub.s32 	%r13, %r3, %r10;
	mul.lo.s32 	%r14, %r12, %r13;
	cvt.rn.f64.s32 	%fd10, %r14;
	add.f64 	%fd11, %fd9, %fd9;
	mul.f64 	%fd12, %fd9, %fd11;
	div.rn.f64 	%fd2, %fd10, %fd12;
	fma.rn.f64 	%fd13, %fd2, 0d3FF71547652B82FE, 0d4338000000000000;
	{
	.reg .b32 %temp; 
	mov.b64 	{%r4, %temp}, %fd13;
	}
	mov.f64 	%fd14, 0dC338000000000000;
	add.rn.f64 	%fd15, %fd13, %fd14;
	fma.rn.f64 	%fd16, %fd15, 0dBFE62E42FEFA39EF, %fd2;
	fma.rn.f64 	%fd17, %fd15, 0dBC7ABC9E3B39803F, %fd16;
	fma.rn.f64 	%fd18, %fd17, 0d3E5ADE1569CE2BDF, 0d3E928AF3FCA213EA;
	fma.rn.f64 	%fd19, %fd18, %fd17, 0d3EC71DEE62401315;
	fma.rn.f64 	%fd20, %fd19, %fd17, 0d3EFA01997C89EB71;
	fma.rn.f64 	%fd21, %fd20, %fd17, 0d3F2A01A014761F65;
	fma.rn.f64 	%fd22, %fd21, %fd17, 0d3F56C16C1852B7AF;
	fma.rn.f64 	%fd23, %fd22, %fd17, 0d3F81111111122322;
	fma.rn.f64 	%fd24, %fd23, %fd17, 0d3FA55555555502A1;
	fma.rn.f64 	%fd25, %fd24, %fd17, 0d3FC5555555555511;
	fma.rn.f64 	%fd26, %fd25, %fd17, 0d3FE000000000000B;
	fma.rn.f64 	%fd27, %fd26, %fd17, 0d3FF0000000000000;
	fma.rn.f64 	%fd28, %fd27, %fd17, 0d3FF0000000000000;
	{
	.reg .b32 %temp; 
	mov.b64 	{%r5, %temp}, %fd28;
	}
	{
	.reg .b32 %temp; 
	mov.b64 	{%temp, %r6}, %fd28;
	}
	shl.b32 	%r15, %r4, 20;
	add.s32 	%r16, %r15, %r6;
	mov.b64 	%fd44, {%r5, %r16};
	{
	.reg .b32 %temp; 
	mov.b64 	{%temp, %r17}, %fd2;
	}
	mov.b32 	%f2, %r17;
	abs.f32 	%f1, %f2;
	setp.lt.f32 	%p2, %f1, 0f4086232B;
	@%p2 bra 	$L__BB2_4;
	setp.lt.f64 	%p3, %fd2, 0d0000000000000000;
	add.f64 	%fd29, %fd2, 0d7FF0000000000000;
	selp.f64 	%fd44, 0d0000000000000000, %fd29, %p3;
	setp.geu.f32 	%p4, %f1, 0f40874800;
	@%p4 bra 	$L__BB2_4;
	shr.u32 	%r18, %r4, 31;
	add.s32 	%r19, %r4, %r18;
	shr.s32 	%r20, %r19, 1;
	shl.b32 	%r21, %r20, 20;
	add.s32 	%r22, %r6, %r21;
	mov.b64 	%fd30, {%r5, %r22};
	sub.s32 	%r23, %r4, %r20;
	shl.b32 	%r24, %r23, 20;
	add.s32 	%r25, %r24, 1072693248;
	mov.b32 	%r26, 0;
	mov.b64 	%fd31, {%r26, %r25};
	mul.f64 	%fd44, %fd31, %fd30;
$L__BB2_4:
	rcp.rn.f64 	%fd32, %fd1;
	mul.f64 	%fd33, %fd32, %fd44;
	st.global.f64 	[%rd3], %fd33;
$L__BB2_5:
	setp.ne.s32 	%p5, %r2, 0;
	@%p5 bra 	$L__BB2_7;
	mov.b64 	%rd7, 0;
	st.global.u64 	[%rd1], %rd7;
$L__BB2_7:
	setp.gt.s32 	%p6, %r3, %r10;
	bar.sync 	0;
	mov.f64 	%fd45, 0d0000000000000000;
	@%p6 bra 	$L__BB2_9;
	ld.global.f64 	%fd45, [%rd3];
$L__BB2_9:
	shl.b32 	%r27, %r2, 3;
	mov.u32 	%r28, sdata;
	add.s32 	%r7, %r28, %r27;
	st.shared.f64 	[%r7], %fd45;
	bar.sync 	0;
	setp.lt.u32 	%p7, %r31, 2;
	@%p7 bra 	$L__BB2_13;
$L__BB2_10:
	shr.u32 	%r9, %r31, 1;
	setp.ge.u32 	%p8, %r2, %r9;
	@%p8 bra 	$L__BB2_12;
	shl.b32 	%r29, %r9, 3;
	add.s32 	%r30, %r7, %r29;
	ld.shared.f64 	%fd35, [%r30];
	ld.shared.f64 	%fd36, [%r7];
	add.f64 	%fd37, %fd35, %fd36;
	st.shared.f64 	[%r7], %fd37;
$L__BB2_12:
	bar.sync 	0;
	setp.gt.u32 	%p9, %r31, 3;
	mov.u32 	%r31, %r9;
	@%p9 bra 	$L__BB2_10;
$L__BB2_13:
	setp.ne.s32 	%p10, %r2, 0;
	@%p10 bra 	$L__BB2_15;
	ld.shared.f64 	%fd38, [sdata];
	add.f64 	%fd39, %fd38, %fd38;
	atom.global.add.f64 	%fd40, [%rd1], %fd39;
$L__BB2_15:
	setp.ne.s32 	%p11, %r3, %r10;
	@%p11 bra 	$L__BB2_17;
	mul.wide.s32 	%rd8, %r10, 8;
	add.s64 	%rd9, %rd2, %rd8;
	ld.global.f64 	%fd41, [%rd9];
	neg.f64 	%fd42, %fd41;
	atom.global.add.f64 	%fd43, [%rd1], %fd42;
$L__BB2_17:
	ret;

}
	// .globl	_Z10div_filterPdS_ii
.visible .entry _Z10div_filterPdS_ii(
	.param .u64 .ptr .align 1 _Z10div_filterPdS_ii_param_0,
	.param .u64 .ptr .align 1 _Z10div_filterPdS_ii_param_1,
	.param .u32 _Z10div_filterPdS_ii_param_2,
	.param .u32 _Z10div_filterPdS_ii_param_3
)
{
	.reg .pred 	%p<6>;
	.reg .b32 	%r<30>;
	.reg .b64 	%rd<10>;
	.reg .b64 	%fd<16>;

	ld.param.u64 	%rd4, [_Z10div_filterPdS_ii_param_0];
	ld.param.u64 	%rd5, [_Z10div_filterPdS_ii_param_1];
	ld.param.u32 	%r15, [_Z10div_filterPdS_ii_param_2];
	ld.param.u32 	%r16, [_Z10div_filterPdS_ii_param_3];
	cvta.to.global.u64 	%rd1, %rd5;
	cvta.to.global.u64 	%rd2, %rd4;
	mov.u32 	%r17, %ctaid.x;
	mov.u32 	%r18, %ntid.x;
	mov.u32 	%r19, %tid.x;
	mad.lo.s32 	%r20, %r17, %r18, %r19;
	mul.lo.s32 	%r1, %r16, %r20;
	add.s32 	%r21, %r1, %r16;
	add.s32 	%r22, %r15, 1;
	min.s32 	%r2, %r21, %r22;
	setp.ge.s32 	%p1, %r1, %r2;
	@%p1 bra 	$L__BB3_7;
	sub.s32 	%r23, %r2, %r1;
	and.b32  	%r3, %r23, 3;
	setp.eq.s32 	%p2, %r3, 0;
	mov.u32 	%r27, %r1;
	@%p2 bra 	$L__BB3_4;
	neg.s32 	%r25, %r3;
	mov.u32 	%r27, %r1;
$L__BB3_3:
	.pragma "nounroll";
	mul.wide.s32 	%rd6, %r27, 8;
	add.s64 	%rd7, %rd2, %rd6;
	ld.global.f64 	%fd1, [%rd7];
	ld.global.f64 	%fd2, [%rd1];
	div.rn.f64 	%fd3, %fd1, %fd2;
	st.global.f64 	[%rd7], %fd3;
	add.s32 	%r27, %r27, 1;
	add.s32 	%r25, %r25, 1;
	setp.ne.s32 	%p3, %r25, 0;
	@%p3 bra 	$L__BB3_3;
$L__BB3_4:
	sub.s32 	%r24, %r1, %r2;
	setp.gt.u32 	%p4, %r24, -4;
	@%p4 bra 	$L__BB3_7;
	sub.s32 	%r28, %r27, %r2;
	add.s64 	%rd3, %rd2, 16;
$L__BB3_6:
	mul.wide.s32 	%rd8, %r27, 8;
	add.s64 	%rd9, %rd3, %rd8;
	ld.global.f64 	%fd4, [%rd9+-16];
	ld.global.f64 	%fd5, [%rd1];
	div.rn.f64 	%fd6, %fd4, %fd5;
	st.global.f64 	[%rd9+-16], %fd6;
	ld.global.f64 	%fd7, [%rd9+-8];
	ld.global.f64 	%fd8, [%rd1];
	div.rn.f64 	%fd9, %fd7, %fd8;
	st.global.f64 	[%rd9+-8], %fd9;
	ld.global.f64 	%fd10, [%rd9];
	ld.global.f64 	%fd11, [%rd1];
	div.rn.f64 	%fd12, %fd10, %fd11;
	st.global.f64 	[%rd9], %fd12;
	ld.global.f64 	%fd13, [%rd9+8];
	ld.global.f64 	%fd14, [%rd1];
	div.rn.f64 	%fd15, %fd13, %fd14;
	st.global.f64 	[%rd9+8], %fd15;
	add.s32 	%r27, %r27, 4;
	add.s32 	%r28, %r28, 4;
	setp.ne.s32 	%p5, %r28, 0;
	@%p5 bra 	$L__BB3_6;
$L__BB3_7:
	ret;

}
	// .globl	_Z5conv1PdS_S_S_iii
.visible .entry _Z5conv1PdS_S_S_iii(
	.param .u64 .ptr .align 1 _Z5conv1PdS_S_S_iii_param_0,
	.param .u64 .ptr .align 1 _Z5conv1PdS_S_S_iii_param_1,
	.param .u64 .ptr .align 1 _Z5conv1PdS_S_S_iii_param_2,
	.param .u64 .ptr .align 1 _Z5conv1PdS_S_S_iii_param_3,
	.param .u32 _Z5conv1PdS_S_S_iii_param_4,
	.param .u32 _Z5conv1PdS_S_S_iii_param_5,
	.param .u32 _Z5conv1PdS_S_S_iii_param_6
)
{
	.reg .pred 	%p<15>;
	.reg .b32 	%r<112>;
	.reg .b64 	%rd<71>;
	.reg .b64 	%fd<76>;

	ld.param.u64 	%rd5, [_Z5conv1PdS_S_S_iii_param_0];
	ld.param.u64 	%rd6, [_Z5conv1PdS_S_S_iii_param_1];
	ld.param.u64 	%rd7, [_Z5conv1PdS_S_S_iii_param_2];
	ld.param.u64 	%rd4, [_Z5conv1PdS_S_S_iii_param_3];
	ld.param.u32 	%r31, [_Z5conv1PdS_S_S_iii_param_4];
	ld.param.u32 	%r34, [_Z5conv1PdS_S_S_iii_param_5];
	ld.param.u32 	%r33, [_Z5conv1PdS_S_S_iii_param_6];
	cvta.to.global.u64 	%rd1, %rd7;
	cvta.to.global.u64 	%rd2, %rd5;
	cvta.to.global.u64 	%rd3, %rd6;
	mov.u32 	%r1, %tid.x;
	mov.u32 	%r35, %ntid.x;
	mov.u32 	%r36, %ctaid.x;
	mul.lo.s32 	%r2, %r35, %r36;
	add.s32 	%r3, %r2, %r1;
	mov.u32 	%r37, %tid.y;
	mov.u32 	%r38, %ntid.y;
	mov.u32 	%r39, %ctaid.y;
	mad.lo.s32 	%r40, %r38, %r39, %r37;
	setp.ge.s32 	%p1, %r3, %r31;
	setp.ge.s32 	%p2, %r40, %r34;
	or.pred  	%p3, %p1, %p2;
	@%p3 bra 	$L__BB4_18;
	sub.s32 	%r109, %r3, %r33;
	add.s32 	%r104, %r33, %r3;
	setp.ge.s32 	%p4, %r3, %r33;
	mov.f64 	%fd75, 0d0000000000000000;
	@%p4 bra 	$L__BB4_3;
	not.b32 	%r42, %r3;
	add.s32 	%r43, %r33, %r42;
	mul.wide.s32 	%rd8, %r43, 8;
	add.s64 	%rd9, %rd3, %rd8;
	ld.global.f64 	%fd18, [%rd9];
	mul.wide.u32 	%rd10, %r40, 8;
	add.s64 	%rd11, %rd2, %rd10;
	ld.global.f64 	%fd19, [%rd11];
	fma.rn.f64 	%fd75, %fd18, %fd19, 0d0000000000000000;
	mov.b32 	%r109, 0;
$L__BB4_3:
	setp.lt.s32 	%p5, %r104, %r31;
	@%p5 bra 	$L__BB4_5;
	sub.s32 	%r44, %r104, %r31;
	mul.wide.s32 	%rd12, %r44, 8;
	add.s64 	%rd13, %rd3, %rd12;
	ld.global.f64 	%fd20, [%rd13];
	add.s32 	%r104, %r31, -1;
	mad.lo.s32 	%r45, %r104, %r34, %r40;
	mul.wide.s32 	%rd14, %r45, 8;
	add.s64 	%rd15, %rd2, %rd14;
	ld.global.f64 	%fd21, [%rd15];
	fma.rn.f64 	%fd75, %fd20, %fd21, %fd75;
$L__BB4_5:
	setp.gt.s32 	%p6, %r109, %r104;
	@%p6 bra 	$L__BB4_17;
	add.s32 	%r46, %r104, %r33;
	max.s32 	%r10, %r33, %r3;
	sub.s32 	%r47, %r46, %r10;
	add.s32 	%r11, %r47, 1;
	and.b32  	%r12, %r11, 7;
	setp.lt.u32 	%p7, %r47, 7;
	@%p7 bra 	$L__BB4_9;
	add.s32 	%r48, %r1, %r33;
	add.s32 	%r49, %r48, %r2;
	sub.s32 	%r50, %r49, %r10;
	add.s32 	%r107, %r50, -3;
	mad.lo.s32 	%r106, %r34, %r109, %r40;
	shl.b32 	%r15, %r34, 3;
	and.b32  	%r51, %r11, -8;
	neg.s32 	%r105, %r51;
	mul.wide.s32 	%rd22, %r34, 8;
$L__BB4_8:
	.pragma "nounroll";
	add.s32 	%r52, %r107, 3;
	abs.s32 	%r53, %r52;
	sub.s32 	%r54, %r33, %r53;
	mul.wide.s32 	%rd16, %r54, 8;
	add.s64 	%rd17, %rd1, %rd16;
	ld.global.f64 	%fd23, [%rd17];
	mul.wide.s32 	%rd18, %r106, 8;
	add.s64 	%rd19, %rd2, %rd18;
	ld.global.f64 	%fd24, [%rd19];
	fma.rn.f64 	%fd25, %fd23, %fd24, %fd75;
	add.s32 	%r55, %r107, 2;
	abs.s32 	%r56, %r55;
	sub.s32 	%r57, %r33, %r56;
	mul.wide.s32 	%rd20, %r57, 8;
	add.s64 	%rd21, %rd1, %rd20;
	ld.global.f64 	%fd26, [%rd21];
	add.s64 	%rd23, %rd19, %rd22;
	ld.global.f64 	%fd27, [%rd23];
	fma.rn.f64 	%fd28, %fd26, %fd27, %fd25;
	add.s32 	%r58, %r107, 1;
	abs.s32 	%r59, %r58;
	sub.s32 	%r60, %r33, %r59;
	mul.wide.s32 	%rd24, %r60, 8;
	add.s64 	%rd25, %rd1, %rd24;
	ld.global.f64 	%fd29, [%rd25];
	add.s64 	%rd26, %rd23, %rd22;
	ld.global.f64 	%fd30, [%rd26];
	fma.rn.f64 	%fd31, %fd29, %fd30, %fd28;
	add.s32 	%r61, %r107, -4;
	abs.s32 	%r62, %r107;
	sub.s32 	%r63, %r33, %r62;
	mul.wide.s32 	%rd27, %r63, 8;
	add.s64 	%rd28, %rd1, %rd27;
	ld.global.f64 	%fd32, [%rd28];
	add.s64 	%rd29, %rd26, %rd22;
	ld.global.f64 	%fd33, [%rd29];
	fma.rn.f64 	%fd34, %fd32, %fd33, %fd31;
	add.s32 	%r64, %r107, -1;
	abs.s32 	%r65, %r64;
	sub.s32 	%r66, %r33, %r65;
	mul.wide.s32 	%rd30, %r66, 8;
	add.s64 	%rd31, %rd1, %rd30;
	ld.global.f64 	%fd35, [%rd31];
	add.s64 	%rd32, %rd29, %rd22;
	ld.global.f64 	%fd36, [%rd32];
	fma.rn.f64 	%fd37, %fd35, %fd36, %fd34;
	add.s32 	%r67, %r107, -2;
	abs.s32 	%r68, %r67;
	sub.s32 	%r69, %r33, %r68;
	mul.wide.s32 	%rd33, %r69, 8;
	add.s64 	%rd34, %rd1, %rd33;
	ld.global.f64 	%fd38, [%rd34];
	add.s64 	%rd35, %rd32, %rd22;
	ld.global.f64 	%fd39, [%rd35];
	fma.rn.f64 	%fd40, %fd38, %fd39, %fd37;
	add.s32 	%r70, %r107, -3;
	abs.s32 	%r71, %r70;
	sub.s32 	%r72, %r33, %r71;
	mul.wide.s32 	%rd36, %r72, 8;
	add.s64 	%rd37, %rd1, %rd36;
	ld.global.f64 	%fd41, [%rd37];
	add.s64 	%rd38, %rd35, %rd22;
	ld.global.f64 	%fd42, [%rd38];
	fma.rn.f64 	%fd43, %fd41, %fd42, %fd40;
	abs.s32 	%r73, %r61;
	sub.s32 	%r74, %r33, %r73;
	mul.wide.s32 	%rd39, %r74, 8;
	add.s64 	%rd40, %rd1, %rd39;
	ld.global.f64 	%fd44, [%rd40];
	add.s64 	%rd41, %rd38, %rd22;
	ld.global.f64 	%fd45, [%rd41];
	fma.rn.f64 	%fd75, %fd44, %fd45, %fd43;
	add.s32 	%r109, %r109, 8;
	add.s32 	%r107, %r107, -8;
	add.s32 	%r106, %r106, %r15;
	add.s32 	%r105, %r105, 8;
	setp.ne.s32 	%p8, %r105, 0;
	@%p8 bra 	$L__BB4_8;
$L__BB4_9:
	setp.eq.s32 	%p9, %r12, 0;
	@%p9 bra 	$L__BB4_17;
	and.b32  	%r26, %r11, 3;
	setp.lt.u32 	%p10, %r12, 4;
	@%p10 bra 	$L__BB4_12;
	sub.s32 	%r75, %r3, %r109;
	abs.s32 	%r76, %r75;
	sub.s32 	%r77, %r33, %r76;
	mul.wide.s32 	%rd42, %r77, 8;
	add.s64 	%rd43, %rd1, %rd42;
	ld.global.f64 	%fd47, [%rd43];
	mad.lo.s32 	%r78, %r109, %r34, %r40;
	mul.wide.s32 	%rd44, %r78, 8;
	add.s64 	%rd45, %rd2, %rd44;
	ld.global.f64 	%fd48, [%rd45];
	fma.rn.f64 	%fd49, %fd47, %fd48, %fd75;
	not.b32 	%r79, %r109;
	add.s32 	%r80, %r3, %r79;
	abs.s32 	%r81, %r80;
	sub.s32 	%r82, %r33, %r81;
	mul.wide.s32 	%rd46, %r82, 8;
	add.s64 	%rd47, %rd1, %rd46;
	ld.global.f64 	%fd50, [%rd47];
	mul.wide.s32 	%rd48, %r34, 8;
	add.s64 	%rd49, %rd45, %rd48;
	ld.global.f64 	%fd51, [%rd49];
	fma.rn.f64 	%fd52, %fd50, %fd51, %fd49;
	add.s32 	%r83, %r75, -2;
	abs.s32 	%r84, %r83;
	sub.s32 	%r85, %r33, %r84;
	mul.wide.s32 	%rd50, %r85, 8;
	add.s64 	%rd51, %rd1, %rd50;
	ld.global.f64 	%fd53, [%rd51];
	add.s64 	%rd52, %rd49, %rd48;
	ld.global.f64 	%fd54, [%rd52];
	fma.rn.f64 	%fd55, %fd53, %fd54, %fd52;
	add.s32 	%r86, %r75, -3;
	abs.s32 	%r87, %r86;
	sub.s32 	%r88, %r33, %r87;
	mul.wide.s32 	%rd53, %r88, 8;
	add.s64 	%rd54, %rd1, %rd53;
	ld.global.f64 	%fd56, [%rd54];
	add.s64 	%rd55, %rd52, %rd48;
	ld.global.f64 	%fd57, [%rd55];
	fma.rn.f64 	%fd75, %fd56, %fd57, %fd55;
	add.s32 	%r109, %r109, 4;
$L__BB4_12:
	setp.eq.s32 	%p11, %r26, 0;
	@%p11 bra 	$L__BB4_17;
	setp.eq.s32 	%p12, %r26, 1;
	@%p12 bra 	$L__BB4_15;
	sub.s32 	%r89, %r3, %r109;
	abs.s32 	%r90, %r89;
	sub.s32 	%r91, %r33, %r90;
	mul.wide.s32 	%rd56, %r91, 8;
	add.s64 	%rd57, %rd1, %rd56;
	ld.global.f64 	%fd59, [%rd57];
	mad.lo.s32 	%r92, %r109, %r34, %r40;
	mul.wide.s32 	%rd58, %r92, 8;
	add.s64 	%rd59, %rd2, %rd58;
	ld.global.f64 	%fd60, [%rd59];
	fma.rn.f64 	%fd61, %fd59, %fd60, %fd75;
	not.b32 	%r93, %r109;
	add.s32 	%r94, %r3, %r93;
	abs.s32 	%r95, %r94;
	sub.s32 	%r96, %r33, %r95;
	mul.wide.s32 	%rd60, %r96, 8;
	add.s64 	%rd61, %rd1, %rd60;
	ld.global.f64 	%fd62, [%rd61];
	mul.wide.s32 	%rd62, %r34, 8;
	add.s64 	%rd63, %rd59, %rd62;
	ld.global.f64 	%fd63, [%rd63];
	fma.rn.f64 	%fd75, %fd62, %fd63, %fd61;
	add.s32 	%r109, %r109, 2;
$L__BB4_15:
	and.b32  	%r97, %r11, 1;
	setp.eq.b32 	%p13, %r97, 1;
	not.pred 	%p14, %p13;
	@%p14 bra 	$L__BB4_17;
	sub.s32 	%r98, %r3, %r109;
	abs.s32 	%r99, %r98;
	sub.s32 	%r100, %r33, %r99;
	mul.wide.s32 	%rd64, %r100, 8;
	add.s64 	%rd65, %rd1, %rd64;
	ld.global.f64 	%fd64, [%rd65];
	mad.lo.s32 	%r101, %r109, %r34, %r40;
	mul.wide.s32 	%rd66, %r101, 8;
	add.s64 	%rd67, %rd2, %rd66;
	ld.global.f64 	%fd65, [%rd67];
	fma.rn.f64 	%fd75, %fd64, %fd65, %fd75;
$L__BB4_17:
	mad.lo.s32 	%r102, %r34, %r3, %r40;
	cvta.to.global.u64 	%rd68, %rd4;
	mul.wide.s32 	%rd69, %r102, 8;
	add.s64 	%rd70, %rd68, %rd69;
	st.global.f64 	[%rd70], %fd75;
$L__BB4_18:
	ret;

}
	// .globl	_Z5conv2PdS_S_S_iii
.visible .entry _Z5conv2PdS_S_S_iii(
	.param .u64 .ptr .align 1 _Z5conv2PdS_S_S_iii_param_0,
	.param .u64 .ptr .align 1 _Z5conv2PdS_S_S_iii_param_1,
	.param .u64 .ptr .align 1 _Z5conv2PdS_S_S_iii_param_2,
	.param .u64 .ptr .align 1 _Z5conv2PdS_S_S_iii_param_3,
	.param .u32 _Z5conv2PdS_S_S_iii_param_4,
	.param .u32 _Z5conv2PdS_S_S_iii_param_5,
	.param .u32 _Z5conv2PdS_S_S_iii_param_6
)
{
	.reg .pred 	%p<15>;
	.reg .b32 	%r<104>;
	.reg .b64 	%rd<55>;
	.reg .b64 	%fd<76>;

	ld.param.u64 	%rd4, [_Z5conv2PdS_S_S_iii_param_0];
	ld.param.u64 	%rd6, [_Z5conv2PdS_S_S_iii_param_1];
	ld.param.u64 	%rd7, [_Z5conv2PdS_S_S_iii_param_2];
	ld.param.u64 	%rd5, [_Z5conv2PdS_S_S_iii_param_3];
	ld.param.u32 	%r30, [_Z5conv2PdS_S_S_iii_param_4];
	ld.param.u32 	%r31, [_Z5conv2PdS_S_S_iii_param_5];
	ld.param.u32 	%r29, [_Z5conv2PdS_S_S_iii_param_6];
	cvta.to.global.u64 	%rd1, %rd7;
	cvta.to.global.u64 	%rd2, %rd6;
	mov.u32 	%r32, %tid.x;
	mov.u32 	%r33, %ntid.x;
	mov.u32 	%r34, %ctaid.x;
	mad.lo.s32 	%r1, %r33, %r34, %r32;
	mov.u32 	%r2, %tid.y;
	mov.u32 	%r35, %ntid.y;
	mov.u32 	%r36, %ctaid.y;
	mul.lo.s32 	%r3, %r35, %r36;
	add.s32 	%r37, %r3, %r2;
	setp.ge.s32 	%p1, %r1, %r30;
	setp.ge.s32 	%p2, %r37, %r31;
	or.pred  	%p3, %p1, %p2;
	@%p3 bra 	$L__BB5_18;
	mul.lo.s32 	%r5, %r31, %r1;
	sub.s32 	%r101, %r37, %r29;
	add.s32 	%r97, %r29, %r37;
	setp.ge.s32 	%p4, %r37, %r29;
	cvta.to.global.u64 	%rd8, %rd4;
	mul.wide.s32 	%rd9, %r5, 8;
	add.s64 	%rd3, %rd8, %rd9;
	mov.f64 	%fd75, 0d0000000000000000;
	@%p4 bra 	$L__BB5_3;
	not.b32 	%r39, %r37;
	add.s32 	%r40, %r29, %r39;
	mul.wide.s32 	%rd10, %r40, 8;
	add.s64 	%rd11, %rd2, %rd10;
	ld.global.f64 	%fd18, [%rd11];
	ld.global.f64 	%fd19, [%rd3];
	fma.rn.f64 	%fd75, %fd18, %fd19, 0d0000000000000000;
	mov.b32 	%r101, 0;
$L__BB5_3:
	setp.lt.s32 	%p5, %r97, %r31;
	@%p5 bra 	$L__BB5_5;
	sub.s32 	%r41, %r97, %r31;
	mul.wide.s32 	%rd12, %r41, 8;
	add.s64 	%rd13, %rd2, %rd12;
	ld.global.f64 	%fd20, [%rd13];
	ld.global.f64 	%fd21, [%rd3];
	fma.rn.f64 	%fd75, %fd20, %fd21, %fd75;
	add.s32 	%r97, %r31, -1;
$L__BB5_5:
	setp.gt.s32 	%p6, %r101, %r97;
	@%p6 bra 	$L__BB5_17;
	add.s32 	%r42, %r97, %r29;
	max.s32 	%r11, %r29, %r37;
	sub.s32 	%r43, %r42, %r11;
	add.s32 	%r12, %r43, 1;
	and.b32  	%r13, %r12, 7;
	setp.lt.u32 	%p7, %r43, 7;
	@%p7 bra 	$L__BB5_9;
	add.s32 	%r44, %r2, %r29;
	add.s32 	%r45, %r44, %r3;
	sub.s32 	%r46, %r45, %r11;
	add.s32 	%r99, %r46, -3;
	and.b32  	%r47, %r12, -8;
	neg.s32 	%r98, %r47;
$L__BB5_8:
	.pragma "nounroll";
	add.s32 	%r48, %r99, 3;
	abs.s32 	%r49, %r48;
	sub.s32 	%r50, %r29, %r49;
	mul.wide.s32 	%rd14, %r50, 8;
	add.s64 	%rd15, %rd1, %rd14;
	ld.global.f64 	%fd23, [%rd15];
	mul.wide.s32 	%rd16, %r101, 8;
	add.s64 	%rd17, %rd3, %rd16;
	ld.global.f64 	%fd24, [%rd17];
	fma.rn.f64 	%fd25, %fd23, %fd24, %fd75;
	add.s32 	%r51, %r99, 2;
	abs.s32 	%r52, %r51;
	sub.s32 	%r53, %r29, %r52;
	mul.wide.s32 	%rd18, %r53, 8;
	add.s64 	%rd19, %rd1, %rd18;
	ld.global.f64 	%fd26, [%rd19];
	ld.global.f64 	%fd27, [%rd17+8];
	fma.rn.f64 	%fd28, %fd26, %fd27, %fd25;
	add.s32 	%r54, %r99, 1;
	abs.s32 	%r55, %r54;
	sub.s32 	%r56, %r29, %r55;
	mul.wide.s32 	%rd20, %r56, 8;
	add.s64 	%rd21, %rd1, %rd20;
	ld.global.f64 	%fd29, [%rd21];
	ld.global.f64 	%fd30, [%rd17+16];
	fma.rn.f64 	%fd31, %fd29, %fd30, %fd28;
	add.s32 	%r57, %r99, -4;
	abs.s32 	%r58, %r99;
	sub.s32 	%r59, %r29, %r58;
	mul.wide.s32 	%rd22, %r59, 8;
	add.s64 	%rd23, %rd1, %rd22;
	ld.global.f64 	%fd32, [%rd23];
	ld.global.f64 	%fd33, [%rd17+24];
	fma.rn.f64 	%fd34, %fd32, %fd33, %fd31;
	add.s32 	%r60, %r99, -1;
	abs.s32 	%r61, %r60;
	sub.s32 	%r62, %r29, %r61;
	mul.wide.s32 	%rd24, %r62, 8;
	add.s64 	%rd25, %rd1, %rd24;
	ld.global.f64 	%fd35, [%rd25];
	ld.global.f64 	%fd36, [%rd17+32];
	fma.rn.f64 	%fd37, %fd35, %fd36, %fd34;
	add.s32 	%r63, %r99, -2;
	abs.s32 	%r64, %r63;
	sub.s32 	%r65, %r29, %r64;
	mul.wide.s32 	%rd26, %r65, 8;
	add.s64 	%rd27, %rd1, %rd26;
	ld.global.f64 	%fd38, [%rd27];
	ld.global.f64 	%fd39, [%rd17+40];
	fma.rn.f64 	%fd40, %fd38, %fd39, %fd37;
	add.s32 	%r66, %r99, -3;
	abs.s32 	%r67, %r66;
	sub.s32 	%r68, %r29, %r67;
	mul.wide.s32 	%rd28, %r68, 8;
	add.s64 	%rd29, %rd1, %rd28;
	ld.global.f64 	%fd41, [%rd29];
	ld.global.f64 	%fd42, [%rd17+48];
	fma.rn.f64 	%fd43, %fd41, %fd42, %fd40;
	abs.s32 	%r69, %r57;
	sub.s32 	%r70, %r29, %r69;
	mul.wide.s32 	%rd30, %r70, 8;
	add.s64 	%rd31, %rd1, %rd30;
	ld.global.f64 	%fd44, [%rd31];
	ld.global.f64 	%fd45, [%rd17+56];
	fma.rn.f64 	%fd75, %fd44, %fd45, %fd43;
	add.s32 	%r101, %r101, 8;
	add.s32 	%r99, %r99, -8;
	add.s32 	%r98, %r98, 8;
	setp.ne.s32 	%p8, %r98, 0;
	@%p8 bra 	$L__BB5_8;
$L__BB5_9:
	setp.eq.s32 	%p9, %r13, 0;
	@%p9 bra 	$L__BB5_17;
	and.b32  	%r23, %r12, 3;
	setp.lt.u32 	%p10, %r13, 4;
	@%p10 bra 	$L__BB5_12;
	sub.s32 	%r71, %r37, %r101;
	abs.s32 	%r72, %r71;
	sub.s32 	%r73, %r29, %r72;
	mul.wide.s32 	%rd32, %r73, 8;
	add.s64 	%rd33, %rd1, %rd32;
	ld.global.f64 	%fd47, [%rd33];
	mul.wide.s32 	%rd34, %r101, 8;
	add.s64 	%rd35, %rd3, %rd34;
	ld.global.f64 	%fd48, [%rd35];
	fma.rn.f64 	%fd49, %fd47, %fd48, %fd75;
	not.b32 	%r74, %r101;
	add.s32 	%r75, %r37, %r74;
	abs.s32 	%r76, %r75;
	sub.s32 	%r77, %r29, %r76;
	mul.wide.s32 	%rd36, %r77, 8;
	add.s64 	%rd37, %rd1, %rd36;
	ld.global.f64 	%fd50, [%rd37];
	ld.global.f64 	%fd51, [%rd35+8];
	fma.rn.f64 	%fd52, %fd50, %fd51, %fd49;
	add.s32 	%r78, %r71, -2;
	abs.s32 	%r79, %r78;
	sub.s32 	%r80, %r29, %r79;
	mul.wide.s32 	%rd38, %r80, 8;
	add.s64 	%rd39, %rd1, %rd38;
	ld.global.f64 	%fd53, [%rd39];
	ld.global.f64 	%fd54, [%rd35+16];
	fma.rn.f64 	%fd55, %fd53, %fd54, %fd52;
	add.s32 	%r81, %r71, -3;
	abs.s32 	%r82, %r81;
	sub.s32 	%r83, %r29, %r82;
	mul.wide.s32 	%rd40, %r83, 8;
	add.s64 	%rd41, %rd1, %rd40;
	ld.global.f64 	%fd56, [%rd41];
	ld.global.f64 	%fd57, [%rd35+24];
	fma.rn.f64 	%fd75, %fd56, %fd57, %fd55;
	add.s32 	%r101, %r101, 4;
$L__BB5_12:
	setp.eq.s32 	%p11, %r23, 0;
	@%p11 bra 	$L__BB5_17;
	setp.eq.s32 	%p12, %r23, 1;
	@%p12 bra 	$L__BB5_15;
	sub.s32 	%r84, %r37, %r101;
	abs.s32 	%r85, %r84;
	sub.s32 	%r86, %r29, %r85;
	mul.wide.s32 	%rd42, %r86, 8;
	add.s64 	%rd43, %rd1, %rd42;
	ld.global.f64 	%fd59, [%rd43];
	mul.wide.s32 	%rd44, %r101, 8;
	add.s64 	%rd45, %rd3, %rd44;
	ld.global.f64 	%fd60, [%rd45];
	fma.rn.f64 	%fd61, %fd59, %fd60, %fd75;
	not.b32 	%r87, %r101;
	add.s32 	%r88, %r37, %r87;
	abs.s32 	%r89, %r88;
	sub.s32 	%r90, %r29, %r89;
	mul.wide.s32 	%rd46, %r90, 8;
	add.s64 	%rd47, %rd1, %rd46;
	ld.global.f64 	%fd62, [%rd47];
	ld.global.f64 	%fd63, [%rd45+8];
	fma.rn.f64 	%fd75, %fd62, %fd63, %fd61;
	add.s32 	%r101, %r101, 2;
$L__BB5_15:
	and.b32  	%r91, %r12, 1;
	setp.eq.b32 	%p13, %r91, 1;
	not.pred 	%p14, %p13;
	@%p14 bra 	$L__BB5_17;
	sub.s32 	%r92, %r37, %r101;
	abs.s32 	%r93, %r92;
	sub.s32 	%r94, %r29, %r93;
	mul.wide.s32 	%rd48, %r94, 8;
	add.s64 	%rd49, %rd1, %rd48;
	ld.global.f64 	%fd64, [%rd49];
	mul.wide.s32 	%rd50, %r101, 8;
	add.s64 	%rd51, %rd3, %rd50;
	ld.global.f64 	%fd65, [%rd51];
	fma.rn.f64 	%fd75, %fd64, %fd65, %fd75;
$L__BB5_17:
	add.s32 	%r95, %r5, %r37;
	cvta.to.global.u64 	%rd52, %rd5;
	mul.wide.s32 	%rd53, %r95, 8;
	add.s64 	%rd54, %rd52, %rd53;
	st.global.f64 	[%rd54], %fd75;
$L__BB5_18:
	ret;

}


// ===== COMPILED SASS (sm_100) =====

	.target	sm_100

	.elftype	@"ET_EXEC"


//--------------------- .note.nv.tkinfo           --------------------------
	.section	.note.nv.tkinfo,"",@"SHT_NOTE"
	.sectionflags	@"SHF_NOTE_NV_TKINFO"
	.tkinfo
        /*0018*/ 	.word	0x00000002
        /*0030*/ 	.string	""
        /*0030*/ 	.string	"ptxas"
        /*0030*/ 	.string	"Cuda compilation tools, release 13.0, V13.0.88"
        /*0030*/ 	.string	"Build cuda_13.0.r13.0/compiler.36424714_0"
        /*0030*/ 	.string	"-arch sm_100 -m 64 "



//--------------------- .note.nv.cuinfo           --------------------------
	.section	.note.nv.cuinfo,"",@"SHT_NOTE"
	.sectionflags	@"SHF_NOTE_NV_CUINFO"
        /*0018*/ 	.short	0x0002
        /*001a*/ 	.short	0x0064
        /*001c*/ 	.short	0x0082
	.zero		2


//--------------------- .nv.info                  --------------------------
	.section	.nv.info,"",@"SHT_CUDA_INFO"
	.align	4


	//----- nvinfo : EIATTR_REGCOUNT
	.align		4
        /*0000*/ 	.byte	0x04, 0x2f
        /*0002*/ 	.short	(.L_1 - .L_0)
	.align		4
.L_0:
        /*0004*/ 	.word	index@(_Z4scanPdS_S_)
        /*0008*/ 	.word	0x0000000e


	//----- nvinfo : EIATTR_FRAME_SIZE
	.align		4
.L_1:
        /*000c*/ 	.byte	0x04, 0x11
        /*000e*/ 	.short	(.L_3 - .L_2)
	.align		4
.L_2:
        /*0010*/ 	.word	index@(_Z4scanPdS_S_)
        /*0014*/ 	.word	0x00000000


	//----- nvinfo : EIATTR_REGCOUNT
	.align		4
.L_3:
        /*0018*/ 	.byte	0x04, 0x2f
        /*001a*/ 	.short	(.L_5 - .L_4)
	.align		4
.L_4:
        /*001c*/ 	.word	index@(_Z11scan_updatePdS_)
        /*0020*/ 	.word	0x0000000c


	//----- nvinfo : EIATTR_FRAME_SIZE
	.align		4
.L_5:
        /*0024*/ 	.byte	0x04, 0x11
        /*0026*/ 	.short	(.L_7 - .L_6)
	.align		4
.L_6:
        /*0028*/ 	.word	index@(_Z11scan_updatePdS_)
        /*002c*/ 	.word	0x00000000


	//----- nvinfo : EIATTR_REGCOUNT
	.align		4
.L_7:
        /*0030*/ 	.byte	0x04, 0x2f
        /*0032*/ 	.short	(.L_9 - .L_8)
	.align		4
.L_8:
        /*0034*/ 	.word	index@(_Z10cal_filterPdS_id)
        /*0038*/ 	.word	0x0000001c


	//----- nvinfo : EIATTR_FRAME_SIZE
	.align		4
.L_9:
        /*003c*/ 	.byte	0x04, 0x11
        /*003e*/ 	.short	(.L_11 - .L_10)
	.align		4
.L_10:
        /*0040*/ 	.word	index@($__internal_2_$__cuda_sm20_div_rn_f64_full)
        /*0044*/ 	.word	0x00000000


	//----- nvinfo : EIATTR_FRAME_SIZE
	.align		4
.L_11:
        /*0048*/ 	.byte	0x04, 0x11
        /*004a*/ 	.short	(.L_13 - .L_12)
	.align		4
.L_12:
        /*004c*/ 	.word	index@($__internal_1_$__cuda_sm20_dblrcp_rn_slowpath_v3)
        /*0050*/ 	.word	0x00000000


	//----- nvinfo : EIATTR_FRAME_SIZE
	.align		4
.L_13:
        /*0054*/ 	.byte	0x04, 0x11
        /*0056*/ 	.short	(.L_15 - .L_14)
	.align		4
.L_14:
        /*0058*/ 	.word	index@(_Z10cal_filterPdS_id)
        /*005c*/ 	.word	0x00000000


	//----- nvinfo : EIATTR_REGCOUNT
	.align		4
.L_15:
        /*0060*/ 	.byte	0x04, 0x2f
        /*0062*/ 	.short	(.L_17 - .L_16)
	.align		4
.L_16:
        /*0064*/ 	.word	index@(_Z10div_filterPdS_ii)
        /*0068*/ 	.word	0x0000001e


	//----- nvinfo : EIATTR_FRAME_SIZE
	.align		4
.L_17:
        /*006c*/ 	.byte	0x04, 0x11
        /*006e*/ 	.short	(.L_19 - .L_18)
	.align		4
.L_18:
        /*0070*/ 	.word	index@($__internal_0_$__cuda_sm20_div_rn_f64_full)
        /*0074*/ 	.word	0x00000000


	//----- nvinfo : EIATTR_FRAME_SIZE
	.align		4
.L_19:
        /*0078*/ 	.byte	0x04, 0x11
        /*007a*/ 	.short	(.L_21 - .L_20)
	.align		4
.L_20:
        /*007c*/ 	.word	index@(_Z10div_filterPdS_ii)
        /*0080*/ 	.word	0x00000000


	//----- nvinfo : EIATTR_REGCOUNT
	.align		4
.L_21:
        /*0084*/ 	.byte	0x04, 0x2f
        /*0086*/ 	.short	(.L_23 - .L_22)
	.align		4
.L_22:
        /*0088*/ 	.word	index@(_Z5conv1PdS_S_S_iii)
        /*008c*/ 	.word	0x00000020


	//----- nvinfo : EIATTR_FRAME_SIZE
	.align		4
.L_23:
        /*0090*/ 	.byte	0x04, 0x11
        /*0092*/ 	.short	(.L_25 - .L_24)
	.align		4
.L_24:
        /*0094*/ 	.word	index@(_Z5conv1PdS_S_S_iii)
        /*0098*/ 	.word	0x00000000


	//----- nvinfo : EIATTR_REGCOUNT
	.align		4
.L_25:
        /*009c*/ 	.byte	0x04, 0x2f
        /*009e*/ 	.short	(.L_27 - .L_26)
	.align		4
.L_26:
        /*00a0*/ 	.word	index@(_Z5conv2PdS_S_S_iii)
        /*00a4*/ 	.word	0x0000001e


	//----- nvinfo : EIATTR_FRAME_SIZE
	.align		4
.L_27:
        /*00a8*/ 	.byte	0x04, 0x11
        /*00aa*/ 	.short	(.L_29 - .L_28)
	.align		4
.L_28:
        /*00ac*/ 	.word	index@(_Z5conv2PdS_S_S_iii)
        /*00b0*/ 	.word	0x00000000


	//----- nvinfo : EIATTR_MIN_STACK_SIZE
	.align		4
.L_29:
        /*00b4*/ 	.byte	0x04, 0x12
        /*00b6*/ 	.short	(.L_31 - .L_30)
	.align		4
.L_30:
        /*00b8*/ 	.word	index@(_Z5conv2PdS_S_S_iii)
        /*00bc*/ 	.word	0x00000000


	//----- nvinfo : EIATTR_MIN_STACK_SIZE
	.align		4
.L_31:
        /*00c0*/ 	.byte	0x04, 0x12
        /*00c2*/ 	.short	(.L_33 - .L_32)
	.align		4
.L_32:
        /*00c4*/ 	.word	index@(_Z5conv1PdS_S_S_iii)
        /*00c8*/ 	.word	0x00000000


	//----- nvinfo : EIATTR_MIN_STACK_SIZE
	.align		4
.L_33:
        /*00cc*/ 	.byte	0x04, 0x12
        /*00ce*/ 	.short	(.L_35 - .L_34)
	.align		4
.L_34:
        /*00d0*/ 	.word	index@(_Z10div_filterPdS_ii)
        /*00d4*/ 	.word	0x00000000


	//----- nvinfo : EIATTR_MIN_STACK_SIZE
	.align		4
.L_35:
        /*00d8*/ 	.byte	0x04, 0x12
        /*00da*/ 	.short	(.L_37 - .L_36)
	.align		4
.L_36:
        /*00dc*/ 	.word	index@(_Z10cal_filterPdS_id)
        /*00e0*/ 	.word	0x00000000


	//----- nvinfo : EIATTR_MIN_STACK_SIZE
	.align		4
.L_37:
        /*00e4*/ 	.byte	0x04, 0x12
        /*00e6*/ 	.short	(.L_39 - .L_38)
	.align		4
.L_38:
        /*00e8*/ 	.word	index@(_Z11scan_updatePdS_)
        /*00ec*/ 	.word	0x00000000


	//----- nvinfo : EIATTR_MIN_STACK_SIZE
	.align		4
.L_39:
        /*00f0*/ 	.byte	0x04, 0x12
        /*00f2*/ 	.short	(.L_41 - .L_40)
	.align		4
.L_40:
        /*00f4*/ 	.word	index@(_Z4scanPdS_S_)
        /*00f8*/ 	.word	0x00000000
.L_41:


//--------------------- .nv.compat                --------------------------
	.section	.nv.compat,"",@"SHT_CUDA_COMPAT_INFO"
	.align	4
        /*0000*/ 	.byte	0x02, 0x09, 0x00, 0x00, 0x02, 0x02, 0x01, 0x00, 0x02, 0x05, 0x05, 0x00, 0x03, 0x07, 0x01, 0x01
        /*0010*/ 	.byte	0x02, 0x03, 0x00, 0x00, 0x02, 0x06, 0x01, 0x00, 0x04, 0x0b, 0x08, 0x00, 0x01, 0x00, 0x00, 0x00
        /*0020*/ 	.byte	0x00, 0x00, 0x00, 0x00


//--------------------- .nv.info._Z5conv2PdS_S_S_iii --------------------------
	.section	.nv.info._Z5conv2PdS_S_S_iii,"",@"SHT_CUDA_INFO"
	.sectionflags	@""
	.align	4


	//----- nvinfo : EIATTR_CUDA_API_VERSION
	.align		4
        /*0000*/ 	.byte	0x04, 0x37
        /*0002*/ 	.short	(.L_43 - .L_42)
.L_42:
        /*0004*/ 	.word	0x00000082


	//----- nvinfo : EIATTR_KPARAM_INFO
	.align		4
.L_43:
        /*0008*/ 	.byte	0x04, 0x17
        /*000a*/ 	.short	(.L_45 - .L_44)
.L_44:
        /*000c*/ 	.word	0x00000000
        /*0010*/ 	.short	0x0006
        /*0012*/ 	.short	0x0028
        /*0014*/ 	.byte	0x00, 0xf0, 0x11, 0x00


	//----- nvinfo : EIATTR_KPARAM_INFO
	.align		4
.L_45:
        /*0018*/ 	.byte	0x04, 0x17
        /*001a*/ 	.short	(.L_47 - .L_46)
.L_46:
        /*001c*/ 	.word	0x00000000
        /*0020*/ 	.short	0x0005
        /*0022*/ 	.short	0x0024
        /*0024*/ 	.byte	0x00, 0xf0, 0x11, 0x00


	//----- nvinfo : EIATTR_KPARAM_INFO
	.align		4
.L_47:
        /*0028*/ 	.byte	0x04, 0x17
        /*002a*/ 	.short	(.L_49 - .L_48)
.L_48:
        /*002c*/ 	.word	0x00000000
        /*0030*/ 	.short	0x0004
        /*0032*/ 	.short	0x0020
        /*0034*/ 	.byte	0x00, 0xf0, 0x11, 0x00


	//----- nvinfo : EIATTR_KPARAM_INFO
	.align		4
.L_49:
        /*0038*/ 	.byte	0x04, 0x17
        /*003a*/ 	.short	(.L_51 - .L_50)
.L_50:
        /*003c*/ 	.word	0x00000000
        /*0040*/ 	.short	0x0003
        /*0042*/ 	.short	0x0018
        /*0044*/ 	.byte	0x00, 0xf5, 0x21, 0x00


	//----- nvinfo : EIATTR_KPARAM_INFO
	.align		4
.L_51:
        /*0048*/ 	.byte	0x04, 0x17
        /*004a*/ 	.short	(.L_53 - .L_52)
.L_52:
        /*004c*/ 	.word	0x00000000
        /*0050*/ 	.short	0x0002
        /*0052*/ 	.short	0x0010
        /*0054*/ 	.byte	0x00, 0xf5, 0x21, 0x00


	//----- nvinfo : EIATTR_KPARAM_INFO
	.align		4
.L_53:
        /*0058*/ 	.byte	0x04, 0x17
        /*005a*/ 	.short	(.L_55 - .L_54)
.L_54:
        /*005c*/ 	.word	0x00000000
        /*0060*/ 	.short	0x0001
        /*0062*/ 	.short	0x0008
        /*0064*/ 	.byte	0x00, 0xf5, 0x21, 0x00


	//----- nvinfo : EIATTR_KPARAM_INFO
	.align		4
.L_55:
        /*0068*/ 	.byte	0x04, 0x17
        /*006a*/ 	.short	(.L_57 - .L_56)
.L_56:
        /*006c*/ 	.word	0x00000000
        /*0070*/ 	.short	0x0000
        /*0072*/ 	.short	0x0000
        /*0074*/ 	.byte	0x00, 0xf5, 0x21, 0x00


	//----- nvinfo : EIATTR_SPARSE_MMA_MASK
	.align		4
.L_57:
        /*0078*/ 	.byte	0x03, 0x50
        /*007a*/ 	.short	0x0000


	//----- nvinfo : EIATTR_MAXREG_COUNT
	.align		4
        /*007c*/ 	.byte	0x03, 0x1b
        /*007e*/ 	.short	0x00ff


	//----- nvinfo : EIATTR_MERCURY_ISA_VERSION
	.align		4
        /*0080*/ 	.byte	0x03, 0x5f
        /*0082*/ 	.short	0x0101


	//----- nvinfo : EIATTR_VRC_CTA_INIT_COUNT
	.align		4
        /*0084*/ 	.byte	0x02, 0x4a
	.zero		1
	.zero		1


	//----- nvinfo : EIATTR_EXIT_INSTR_OFFSETS
	.align		4
        /*0088*/ 	.byte	0x04, 0x1c
        /*008a*/ 	.short	(.L_59 - .L_58)


	//   ....[0]....
.L_58:
        /*008c*/ 	.word	0x000000d0


	//   ....[1]....
        /*0090*/ 	.word	0x00000c20


	//----- nvinfo : EIATTR_CRS_STACK_SIZE
	.align		4
.L_59:
        /*0094*/ 	.byte	0x04, 0x1e
        /*0096*/ 	.short	(.L_61 - .L_60)
.L_60:
        /*0098*/ 	.word	0x00000000


	//----- nvinfo : EIATTR_CBANK_PARAM_SIZE
	.align		4
.L_61:
        /*009c*/ 	.byte	0x03, 0x19
        /*009e*/ 	.short	0x002c


	//----- nvinfo : EIATTR_PARAM_CBANK
	.align		4
        /*00a0*/ 	.byte	0x04, 0x0a
        /*00a2*/ 	.short	(.L_63 - .L_62)
	.align		4
.L_62:
        /*00a4*/ 	.word	index@(.nv.constant0._Z5conv2PdS_S_S_iii)
        /*00a8*/ 	.short	0x0380
        /*00aa*/ 	.short	0x002c


	//----- nvinfo : EIATTR_SW_WAR
	.align		4
.L_63:
        /*00ac*/ 	.byte	0x04, 0x36
        /*00ae*/ 	.short	(.L_65 - .L_64)
.L_64:
        /*00b0*/ 	.word	0x00000008
.L_65:


//--------------------- .nv.info._Z5conv1PdS_S_S_iii --------------------------
	.section	.nv.info._Z5conv1PdS_S_S_iii,"",@"SHT_CUDA_INFO"
	.sectionflags	@""
	.align	4


	//----- nvinfo : EIATTR_CUDA_API_VERSION
	.align		4
        /*0000*/ 	.byte	0x04, 0x37
        /*0002*/ 	.short	(.L_67 - .L_66)
.L_66:
        /*0004*/ 	.word	0x00000082


	//----- nvinfo : EIATTR_KPARAM_INFO
	.align		4
.L_67:
        /*0008*/ 	.byte	0x04, 0x17
        /*000a*/ 	.short	(.L_69 - .L_68)
.L_68:
        /*000c*/ 	.word	0x00000000
        /*0010*/ 	.short	0x0006
        /*0012*/ 	.short	0x0028
        /*0014*/ 	.byte	0x00, 0xf0, 0x11, 0x00


	//----- nvinfo : EIATTR_KPARAM_INFO
	.align		4
.L_69:
        /*0018*/ 	.byte	0x04, 0x17
        /*001a*/ 	.short	(.L_71 - .L_70)
.L_70:
        /*001c*/ 	.word	0x00000000
        /*0020*/ 	.short	0x0005
        /*0022*/ 	.short	0x0024
        /*0024*/ 	.byte	0x00, 0xf0, 0x11, 0x00


	//----- nvinfo : EIATTR_KPARAM_INFO
	.align		4
.L_71:
        /*0028*/ 	.byte	0x04, 0x17
        /*002a*/ 	.short	(.L_73 - .L_72)
.L_72:
        /*002c*/ 	.word	0x00000000
        /*0030*/ 	.short	0x0004
        /*0032*/ 	.short	0x0020
        /*0034*/ 	.byte	0x00, 0xf0, 0x11, 0x00


	//----- nvinfo : EIATTR_KPARAM_INFO
	.align		4
.L_73:
        /*0038*/ 	.byte	0x04, 0x17
        /*003a*/ 	.short	(.L_75 - .L_74)
.L_74:
        /*003c*/ 	.word	0x00000000
        /*0040*/ 	.short	0x0003
        /*0042*/ 	.short	0x0018
        /*0044*/ 	.byte	0x00, 0xf5, 0x21, 0x00


	//----- nvinfo : EIATTR_KPARAM_INFO
	.align		4
.L_75:
        /*0048*/ 	.byte	0x04, 0x17
        /*004a*/ 	.short	(.L_77 - .L_76)
.L_76:
        /*004c*/ 	.word	0x00000000
        /*0050*/ 	.short	0x0002
        /*0052*/ 	.short	0x0010
        /*0054*/ 	.byte	0x00, 0xf5, 0x21, 0x00


	//----- nvinfo : EIATTR_KPARAM_INFO
	.align		4
.L_77:
        /*0058*/ 	.byte	0x04, 0x17
        /*005a*/ 	.short	(.L_79 - .L_78)
.L_78:
        /*005c*/ 	.word	0x00000000
        /*0060*/ 	.short	0x0001
        /*0062*/ 	.short	0x0008
        /*0064*/ 	.byte	0x00, 0xf5, 0x21, 0x00


	//----- nvinfo : EIATTR_KPARAM_INFO
	.align		4
.L_79:
        /*0068*/ 	.byte	0x04, 0x17
        /*006a*/ 	.short	(.L_81 - .L_80)
.L_80:
        /*006c*/ 	.word	0x00000000
        /*0070*/ 	.short	0x0000
        /*0072*/ 	.short	0x0000
        /*0074*/ 	.byte	0x00, 0xf5, 0x21, 0x00


	//----- nvinfo : EIATTR_SPARSE_MMA_MASK
	.align		4
.L_81:
        /*0078*/ 	.byte	0x03, 0x50
        /*007a*/ 	.short	0x0000


	//----- nvinfo : EIATTR_MAXREG_COUNT
	.align		4
        /*007c*/ 	.byte	0x03, 0x1b
        /*007e*/ 	.short	0x00ff


	//----- nvinfo : EIATTR_MERCURY_ISA_VERSION
	.align		4
        /*0080*/ 	.byte	0x03, 0x5f
        /*0082*/ 	.short	0x0101


	//----- nvinfo : EIATTR_VRC_CTA_INIT_COUNT
	.align		4
        /*0084*/ 	.byte	0x02, 0x4a
	.zero		1
	.zero		1


	//----- nvinfo : EIATTR_EXIT_INSTR_OFFSETS
	.align		4
        /*0088*/ 	.byte	0x04, 0x1c
        /*008a*/ 	.short	(.L_83 - .L_82)


	//   ....[0]....
.L_82:
        /*008c*/ 	.word	0x000000d0


	//   ....[1]....
        /*0090*/ 	.word	0x00000dd0


	//----- nvinfo : EIATTR_CRS_STACK_SIZE
	.align		4
.L_83:
        /*0094*/ 	.byte	0x04, 0x1e
        /*0096*/ 	.short	(.L_85 - .L_84)
.L_84:
        /*0098*/ 	.word	0x00000000


	//----- nvinfo : EIATTR_CBANK_PARAM_SIZE
	.align		4
.L_85:
        /*009c*/ 	.byte	0x03, 0x19
        /*009e*/ 	.short	0x002c


	//----- nvinfo : EIATTR_PARAM_CBANK
	.align		4
        /*00a0*/ 	.byte	0x04, 0x0a
        /*00a2*/ 	.short	(.L_87 - .L_86)
	.align		4
.L_86:
        /*00a4*/ 	.word	index@(.nv.constant0._Z5conv1PdS_S_S_iii)
        /*00a8*/ 	.short	0x0380
        /*00aa*/ 	.short	0x002c


	//----- nvinfo : EIATTR_SW_WAR
	.align		4
.L_87:
        /*00ac*/ 	.byte	0x04, 0x36
        /*00ae*/ 	.short	(.L_89 - .L_88)
.L_88:
        /*00b0*/ 	.word	0x00000008
.L_89:


//--------------------- .nv.info._Z10div_filterPdS_ii --------------------------
	.section	.nv.info._Z10div_filterPdS_ii,"",@"SHT_CUDA_INFO"
	.sectionflags	@""
	.align	4


	//----- nvinfo : EIATTR_CUDA_API_VERSION
	.align		4
        /*0000*/ 	.byte	0x04, 0x37
        /*0002*/ 	.short	(.L_91 - .L_90)
.L_90:
        /*0004*/ 	.word	0x00000082


	//----- nvinfo : EIATTR_KPARAM_INFO
	.align		4
.L_91:
        /*0008*/ 	.byte	0x04, 0x17
        /*000a*/ 	.short	(.L_93 - .L_92)
.L_92:
        /*000c*/ 	.word	0x00000000
        /*0010*/ 	.short	0x0003
        /*0012*/ 	.short	0x0014
        /*0014*/ 	.byte	0x00, 0xf0, 0x11, 0x00


	//----- nvinfo : EIATTR_KPARAM_INFO
	.align		4
.L_93:
        /*0018*/ 	.byte	0x04, 0x17
        /*001a*/ 	.short	(.L_95 - .L_94)
.L_94:
        /*001c*/ 	.word	0x00000000
        /*0020*/ 	.short	0x0002
        /*0022*/ 	.short	0x0010
        /*0024*/ 	.byte	0x00, 0xf0, 0x11, 0x00


	//----- nvinfo : EIATTR_KPARAM_INFO
	.align		4
.L_95:
        /*0028*/ 	.byte	0x04, 0x17
        /*002a*/ 	.short	(.L_97 - .L_96)
.L_96:
        /*002c*/ 	.word	0x00000000
        /*0030*/ 	.short	0x0001
        /*0032*/ 	.short	0x0008
        /*0034*/ 	.byte	0x00, 0xf5, 0x21, 0x00


	//----- nvinfo : EIATTR_KPARAM_INFO
	.align		4
.L_97:
        /*0038*/ 	.byte	0x04, 0x17
        /*003a*/ 	.short	(.L_99 - .L_98)
.L_98:
        /*003c*/ 	.word	0x00000000
        /*0040*/ 	.short	0x0000
        /*0042*/ 	.short	0x0000
        /*0044*/ 	.byte	0x00, 0xf5, 0x21, 0x00


	//----- nvinfo : EIATTR_SPARSE_MMA_MASK
	.align		4
.L_99:
        /*0048*/ 	.byte	0x03, 0x50
        /*004a*/ 	.short	0x0000


	//----- nvinfo : EIATTR_MAXREG_COUNT
	.align		4
        /*004c*/ 	.byte	0x03, 0x1b
        /*004e*/ 	.short	0x00ff


	//----- nvinfo : EIATTR_MERCURY_ISA_VERSION
	.align		4
        /*0050*/ 	.byte	0x03, 0x5f
        /*0052*/ 	.short	0x0101


	//----- nvinfo : EIATTR_VRC_CTA_INIT_COUNT
	.align		4
        /*0054*/ 	.byte	0x02, 0x4a
	.zero		1
	.zero		1


	//----- nvinfo : EIATTR_EXIT_INSTR_OFFSETS
	.align		4
        /*0058*/ 	.byte	0x04, 0x1c
        /*005a*/ 	.short	(.L_101 - .L_100)


	//   ....[0]....
.L_100:
        /*005c*/ 	.word	0x000000a0


	//   ....[1]....
        /*0060*/ 	.word	0x00000370


	//   ....[2]....
        /*0064*/ 	.word	0x00000af0


	//----- nvinfo : EIATTR_CRS_STACK_SIZE
	.align		4
.L_101:
        /*0068*/ 	.byte	0x04, 0x1e
        /*006a*/ 	.short	(.L_103 - .L_102)
.L_102:
        /*006c*/ 	.word	0x00000000


	//----- nvinfo : EIATTR_CBANK_PARAM_SIZE
	.align		4
.L_103:
        /*0070*/ 	.byte	0x03, 0x19
        /*0072*/ 	.short	0x0018


	//----- nvinfo : EIATTR_PARAM_CBANK
	.align		4
        /*0074*/ 	.byte	0x04, 0x0a
        /*0076*/ 	.short	(.L_105 - .L_104)
	.align		4
.L_104:
        /*0078*/ 	.word	index@(.nv.constant0._Z10div_filterPdS_ii)
        /*007c*/ 	.short	0x0380
        /*007e*/ 	.short	0x0018


	//----- nvinfo : EIATTR_SW_WAR
	.align		4
.L_105:
        /*0080*/ 	.byte	0x04, 0x36
        /*0082*/ 	.short	(.L_107 - .L_106)
.L_106:
        /*0084*/ 	.word	0x00000008
.L_107:


//--------------------- .nv.info._Z10cal_filterPdS_id --------------------------
	.section	.nv.info._Z10cal_filterPdS_id,"",@"SHT_CUDA_INFO"
	.sectionflags	@""
	.align	4


	//----- nvinfo : EIATTR_CUDA_API_VERSION
	.align		4
        /*0000*/ 	.byte	0x04, 0x37
        /*0002*/ 	.short	(.L_109 - .L_108)
.L_108:
        /*0004*/ 	.word	0x00000082


	//----- nvinfo : EIATTR_KPARAM_INFO
	.align		4
.L_109:
        /*0008*/ 	.byte	0x04, 0x17
        /*000a*/ 	.short	(.L_111 - .L_110)
.L_110:
        /*000c*/ 	.word	0x00000000
        /*0010*/ 	.short	0x0003
        /*0012*/ 	.short	0x0018
        /*0014*/ 	.byte	0x00, 0xf0, 0x21, 0x00


	//----- nvinfo : EIATTR_KPARAM_INFO
	.align		4
.L_111:
        /*0018*/ 	.byte	0x04, 0x17
        /*001a*/ 	.short	(.L_113 - .L_112)
.L_112:
        /*001c*/ 	.word	0x00000000
        /*0020*/ 	.short	0x0002
        /*0022*/ 	.short	0x0010
        /*0024*/ 	.byte	0x00, 0xf0, 0x11, 0x00


	//----- nvinfo : EIATTR_KPARAM_INFO
	.align		4
.L_113:
        /*0028*/ 	.byte	0x04, 0x17
        /*002a*/ 	.short	(.L_115 - .L_114)
.L_114:
        /*002c*/ 	.word	0x00000000
        /*0030*/ 	.short	0x0001
        /*0032*/ 	.short	0x0008
        /*0034*/ 	.byte	0x00, 0xf5, 0x21, 0x00


	//----- nvinfo : EIATTR_KPARAM_INFO
	.align		4
.L_115:
        /*0038*/ 	.byte	0x04, 0x17
        /*003a*/ 	.short	(.L_117 - .L_116)
.L_116:
        /*003c*/ 	.word	0x00000000
        /*0040*/ 	.short	0x0000
        /*0042*/ 	.short	0x0000
        /*0044*/ 	.byte	0x00, 0xf5, 0x21, 0x00


	//----- nvinfo : EIATTR_SPARSE_MMA_MASK
	.align		4
.L_117:
        /*0048*/ 	.byte	0x03, 0x50
        /*004a*/ 	.short	0x0000


	//----- nvinfo : EIATTR_MAXREG_COUNT
	.align		4
        /*004c*/ 	.byte	0x03, 0x1b
        /*004e*/ 	.short	0x00ff


	//----- nvinfo : EIATTR_NUM_BARRIERS
	.align		4
        /*0050*/ 	.byte	0x02, 0x4c
        /*0052*/ 	.byte	0x01
	.zero		1


	//----- nvinfo : EIATTR_MERCURY_ISA_VERSION
	.align		4
        /*0054*/ 	.byte	0x03, 0x5f
        /*0056*/ 	.short	0x0101


	//----- nvinfo : EIATTR_VRC_CTA_INIT_COUNT
	.align		4
        /*0058*/ 	.byte	0x02, 0x4a
	.zero		1
	.zero		1


	//----- nvinfo : EIATTR_EXIT_INSTR_OFFSETS
	.align		4
        /*005c*/ 	.byte	0x04, 0x1c
        /*005e*/ 	.short	(.L_119 - .L_118)


	//   ....[0]....
.L_118:
        /*0060*/ 	.word	0x000009c0


	//   ....[1]....
        /*0064*/ 	.word	0x00000a30


	//----- nvinfo : EIATTR_CRS_STACK_SIZE
	.align		4
.L_119:
        /*0068*/ 	.byte	0x04, 0x1e
        /*006a*/ 	.short	(.L_121 - .L_120)
.L_120:
        /*006c*/ 	.word	0x00000000


	//----- nvinfo : EIATTR_CBANK_PARAM_SIZE
	.align		4
.L_121:
        /*0070*/ 	.byte	0x03, 0x19
        /*0072*/ 	.short	0x0020


	//----- nvinfo : EIATTR_PARAM_CBANK
	.align		4
        /*0074*/ 	.byte	0x04, 0x0a
        /*0076*/ 	.short	(.L_123 - .L_122)
	.align		4
.L_122:
        /*0078*/ 	.word	index@(.nv.constant0._Z10cal_filterPdS_id)
        /*007c*/ 	.short	0x0380
        /*007e*/ 	.short	0x0020


	//----- nvinfo : EIATTR_SW_WAR
	.align		4
.L_123:
        /*0080*/ 	.byte	0x04, 0x36
        /*0082*/ 	.short	(.L_125 - .L_124)
.L_124:
        /*0084*/ 	.word	0x00000008
.L_125:


//--------------------- .nv.info._Z11scan_updatePdS_ --------------------------
	.section	.nv.info._Z11scan_updatePdS_,"",@"SHT_CUDA_INFO"
	.sectionflags	@""
	.align	4


	//----- nvinfo : EIATTR_CUDA_API_VERSION
	.align		4
        /*0000*/ 	.byte	0x04, 0x37
        /*0002*/ 	.short	(.L_127 - .L_126)
.L_126:
        /*0004*/ 	.word	0x00000082


	//----- nvinfo : EIATTR_KPARAM_INFO
	.align		4
.L_127:
        /*0008*/ 	.byte	0x04, 0x17
        /*000a*/ 	.short	(.L_129 - .L_128)
.L_128:
        /*000c*/ 	.word	0x00000000
        /*0010*/ 	.short	0x0001
        /*0012*/ 	.short	0x0008
        /*0014*/ 	.byte	0x00, 0xf5, 0x21, 0x00


	//----- nvinfo : EIATTR_KPARAM_INFO
	.align		4
.L_129:
        /*0018*/ 	.byte	0x04, 0x17
        /*001a*/ 	.short	(.L_131 - .L_130)
.L_130:
        /*001c*/ 	.word	0x00000000
        /*0020*/ 	.short	0x0000
        /*0022*/ 	.short	0x0000
        /*0024*/ 	.byte	0x00, 0xf5, 0x21, 0x00


	//----- nvinfo : EIATTR_SPARSE_MMA_MASK
	.align		4
.L_131:
        /*0028*/ 	.byte	0x03, 0x50
        /*002a*/ 	.short	0x0000


	//----- nvinfo : EIATTR_MAXREG_COUNT
	.align		4
        /*002c*/ 	.byte	0x03, 0x1b
        /*002e*/ 	.short	0x00ff


	//----- nvinfo : EIATTR_NUM_BARRIERS
	.align		4
        /*0030*/ 	.byte	0x02, 0x4c
        /*0032*/ 	.byte	0x01
	.zero		1


	//----- nvinfo : EIATTR_MERCURY_ISA_VERSION
	.align		4
        /*0034*/ 	.byte	0x03, 0x5f
        /*0036*/ 	.short	0x0101


	//----- nvinfo : EIATTR_VRC_CTA_INIT_COUNT
	.align		4
        /*0038*/ 	.byte	0x02, 0x4a
	.zero		1
	.zero		1


	//----- nvinfo : EIATTR_EXIT_INSTR_OFFSETS
	.align		4
        /*003c*/ 	.byte	0x04, 0x1c
        /*003e*/ 	.short	(.L_133 - .L_132)


	//   ....[0]....
.L_132:
        /*0040*/ 	.word	0x00000150


	//----- nvinfo : EIATTR_CBANK_PARAM_SIZE
	.align		4
.L_133:
        /*0044*/ 	.byte	0x03, 0x19
        /*0046*/ 	.short	0x0010


	//----- nvinfo : EIATTR_PARAM_CBANK
	.align		4
        /*0048*/ 	.byte	0x04, 0x0a
        /*004a*/ 	.short	(.L_135 - .L_134)
	.align		4
.L_134:
        /*004c*/ 	.word	index@(.nv.constant0._Z11scan_updatePdS_)
        /*0050*/ 	.short	0x0380
        /*0052*/ 	.short	0x0010


	//----- nvinfo : EIATTR_SW_WAR
	.align		4
.L_135:
        /*0054*/ 	.byte	0x04, 0x36
        /*0056*/ 	.short	(.L_137 - .L_136)
.L_136:
        /*0058*/ 	.word	0x00000008
.L_137:


//--------------------- .nv.info._Z4scanPdS_S_    --------------------------
	.section	.nv.info._Z4scanPdS_S_,"",@"SHT_CUDA_INFO"
	.sectionflags	@""
	.align	4


	//----- nvinfo : EIATTR_CUDA_API_VERSION
	.align		4
        /*0000*/ 	.byte	0x04, 0x37
        /*0002*/ 	.short	(.L_139 - .L_138)
.L_138:
        /*0004*/ 	.word	0x00000082


	//----- nvinfo : EIATTR_KPARAM_INFO
	.align		4
.L_139:
        /*0008*/ 	.byte	0x04, 0x17
        /*000a*/ 	.short	(.L_141 - .L_140)
.L_140:
        /*000c*/ 	.word	0x00000000
        /*0010*/ 	.short	0x0002
        /*0012*/ 	.short	0x0010
        /*0014*/ 	.byte	0x00, 0xf5, 0x21, 0x00


	//----- nvinfo : EIATTR_KPARAM_INFO
	.align		4
.L_141:
        /*0018*/ 	.byte	0x04, 0x17
        /*001a*/ 	.short	(.L_143 - .L_142)
.L_142:
        /*001c*/ 	.word	0x00000000
        /*0020*/ 	.short	0x0001
        /*0022*/ 	.short	0x0008
        /*0024*/ 	.byte	0x00, 0xf5, 0x21, 0x00


	//----- nvinfo : EIATTR_KPARAM_INFO
	.align		4
.L_143:
        /*0028*/ 	.byte	0x04, 0x17
        /*002a*/ 	.short	(.L_145 - .L_144)
.L_144:
        /*002c*/ 	.word	0x00000000
        /*0030*/ 	.short	0x0000
        /*0032*/ 	.short	0x0000
        /*0034*/ 	.byte	0x00, 0xf5, 0x21, 0x00


	//----- nvinfo : EIATTR_SPARSE_MMA_MASK
	.align		4
.L_145:
        /*0038*/ 	.byte	0x03, 0x50
        /*003a*/ 	.short	0x0000


	//----- nvinfo : EIATTR_MAXREG_COUNT
	.align		4
        /*003c*/ 	.byte	0x03, 0x1b
        /*003e*/ 	.short	0x00ff


	//----- nvinfo : EIATTR_NUM_BARRIERS
	.align		4
        /*0040*/ 	.byte	0x02, 0x4c
        /*0042*/ 	.byte	0x01
	.zero		1


	//----- nvinfo : EIATTR_MERCURY_ISA_VERSION
	.align		4
        /*0044*/ 	.byte	0x03, 0x5f
        /*0046*/ 	.short	0x0101


	//----- nvinfo : EIATTR_VRC_CTA_INIT_COUNT
	.align		4
        /*0048*/ 	.byte	0x02, 0x4a
	.zero		1
	.zero		1


	//----- nvinfo : EIATTR_EXIT_INSTR_OFFSETS
	.align		4
        /*004c*/ 	.byte	0x04, 0x1c
        /*004e*/ 	.short	(.L_147 - .L_146)


	//   ....[0]....
.L_146:
        /*0050*/ 	.word	0x00000230


	//   ....[1]....
        /*0054*/ 	.word	0x00000270


	//   ....[2]....
        /*0058*/ 	.word	0x00000540


	//   ....[3]....
        /*005c*/ 	.word	0x000006a0


	//   ....[4]....
        /*0060*/ 	.word	0x00000770


	//   ....[5]....
        /*0064*/ 	.word	0x00000820


	//----- nvinfo : EIATTR_CBANK_PARAM_SIZE
	.align		4
.L_147:
        /*0068*/ 	.byte	0x03, 0x19
        /*006a*/ 	.short	0x0018


	//----- nvinfo : EIATTR_PARAM_CBANK
	.align		4
        /*006c*/ 	.byte	0x04, 0x0a
        /*006e*/ 	.short	(.L_149 - .L_148)
	.align		4
.L_148:
        /*0070*/ 	.word	index@(.nv.constant0._Z4scanPdS_S_)
        /*0074*/ 	.short	0x0380
        /*0076*/ 	.short	0x0018


	//----- nvinfo : EIATTR_SW_WAR
	.align		4
.L_149:
        /*0078*/ 	.byte	0x04, 0x36
        /*007a*/ 	.short	(.L_151 - .L_150)
.L_150:
        /*007c*/ 	.word	0x00000008
.L_151:


//--------------------- .nv.callgraph             --------------------------
	.section	.nv.callgraph,"",@"SHT_CUDA_CALLGRAPH"
	.align	4
	.sectionentsize	8
	.align		4
        /*0000*/ 	.word	0x00000000
	.align		4
        /*0004*/ 	.word	0xffffffff
	.align		4
        /*0008*/ 	.word	0x00000000
	.align		4
        /*000c*/ 	.word	0xfffffffe
	.align		4
        /*0010*/ 	.word	0x00000000
	.align		4
        /*0014*/ 	.word	0xfffffffd
	.align		4
        /*0018*/ 	.word	0x00000000
	.align		4
        /*001c*/ 	.word	0xfffffffc


//--------------------- .text._Z5conv2PdS_S_S_iii --------------------------
	.section	.text._Z5conv2PdS_S_S_iii,"ax",@progbits
	.align	128
        .global         _Z5conv2PdS_S_S_iii
        .type           _Z5conv2PdS_S_S_iii,@function
        .size           _Z5conv2PdS_S_S_iii,(.L_x_70 - _Z5conv2PdS_S_S_iii)
        .other          _Z5conv2PdS_S_S_iii,@"STO_CUDA_ENTRY STV_DEFAULT"
_Z5conv2PdS_S_S_iii:
.text._Z5conv2PdS_S_S_iii:
[----:B------:R-:W-:Y:S01]  /*0000*/  LDC R1, c[0x0][0x37c] ;  /* 0x0000df00ff017b82 */ /* 0x000fe20000000800 */
[----:B------:R-:W0:Y:S07]  /*0010*/  S2R R2, SR_TID.Y ;  /* 0x0000000000027919 */ /* 0x000e2e0000002200 */
[----:B------:R-:W1:Y:S01]  /*0020*/  S2UR UR5, SR_CTAID.Y ;  /* 0x00000000000579c3 */ /* 0x000e620000002600 */
[----:B------:R-:W2:Y:S01]  /*0030*/  LDCU UR6, c[0x0][0x360] ;  /* 0x00006c00ff0677ac */ /* 0x000ea20008000800 */
[----:B------:R-:W2:Y:S01]  /*0040*/  S2R R5, SR_TID.X ;  /* 0x0000000000057919 */ /* 0x000ea20000002100 */
[----:B------:R-:W1:Y:S01]  /*0050*/  LDCU UR4, c[0x0][0x364] ;  /* 0x00006c80ff0477ac */ /* 0x000e620008000800 */
[----:B------:R-:W2:Y:S04]  /*0060*/  S2R R4, SR_CTAID.X ;  /* 0x0000000000047919 */ /* 0x000ea80000002500 */
[----:B------:R-:W3:Y:S01]  /*0070*/  LDC.64 R12, c[0x0][0x3a0] ;  /* 0x0000e800ff0c7b82 */ /* 0x000ee20000000a00 */
[----:B-1----:R-:W-:-:S06]  /*0080*/  UIMAD UR4, UR4, UR5, URZ ;  /* 0x00000005040472a4 */ /* 0x002fcc000f8e02ff */
[----:B0-----:R-:W-:-:S05]  /*0090*/  VIADD R0, R2, UR4 ;  /* 0x0000000402007c36 */ /* 0x001fca0008000000 */
[----:B---3--:R-:W-:Y:S01]  /*00a0*/  ISETP.GE.AND P0, PT, R0, R13, PT ;  /* 0x0000000d0000720c */ /* 0x008fe20003f06270 */
[----:B--2---:R-:W-:-:S05]  /*00b0*/  IMAD R5, R4, UR6, R5 ;  /* 0x0000000604057c24 */ /* 0x004fca000f8e0205 */
[----:B------:R-:W-:-:S13]  /*00c0*/  ISETP.GE.OR P0, PT, R5, R12, P0 ;  /* 0x0000000c0500720c */ /* 0x000fda0000706670 */
[----:B------:R-:W-:Y:S05]  /*00d0*/  @P0 EXIT ;  /* 0x000000000000094d */ /* 0x000fea0003800000 */
[----:B------:R-:W0:Y:S01]  /*00e0*/  LDC R3, c[0x0][0x3a8] ;  /* 0x0000ea00ff037b82 */ /* 0x000e220000000800 */
[----:B------:R-:W1:Y:S01]  /*00f0*/  LDCU.64 UR6, c[0x0][0x358] ;  /* 0x00006b00ff0677ac */ /* 0x000e620008000a00 */
[----:B------:R-:W-:-:S06]  /*0100*/  IMAD R5, R5, R13, RZ ;  /* 0x0000000d05057224 */ /* 0x000fcc00078e02ff */
[----:B------:R-:W2:Y:S01]  /*0110*/  LDC.64 R8, c[0x0][0x380] ;  /* 0x0000e000ff087b82 */ /* 0x000ea20000000a00 */
[C---:B0-----:R-:W-:Y:S01]  /*0120*/  ISETP.GE.AND P1, PT, R0.reuse, R3, PT ;  /* 0x000000030000720c */ /* 0x041fe20003f26270 */
[----:B------:R-:W-:-:S05]  /*0130*/  IMAD.IADD R4, R0, 0x1, R3 ;  /* 0x0000000100047824 */ /* 0x000fca00078e0203 */
[----:B------:R-:W-:Y:S01]  /*0140*/  ISETP.GE.AND P0, PT, R4, R13, PT ;  /* 0x0000000d0400720c */ /* 0x000fe20003f06270 */
[----:B--2---:R-:W-:-:S06]  /*0150*/  IMAD.WIDE R8, R5, 0x8, R8 ;  /* 0x0000000805087825 */ /* 0x004fcc00078e0208 */
[----:B------:R-:W0:Y:S01]  /*0160*/  @!P1 LDC.64 R14, c[0x0][0x388] ;  /* 0x0000e200ff0e9b82 */ /* 0x000e220000000a00 */
[----:B------:R-:W-:-:S04]  /*0170*/  @!P1 LOP3.LUT R10, RZ, R0, RZ, 0x33, !PT ;  /* 0x00000000ff0a9212 */ /* 0x000fc800078e33ff */
[----:B------:R-:W-:Y:S01]  /*0180*/  @!P1 IADD3 R11, PT, PT, R10, R3, RZ ;  /* 0x000000030a0b9210 */ /* 0x000fe20007ffe0ff */
[----:B------:R-:W-:Y:S01]  /*0190*/  @P0 IMAD.IADD R17, R4, 0x1, -R13 ;  /* 0x0000000104110824 */ /* 0x000fe200078e0a0d */
[----:B-1----:R-:W2:Y:S01]  /*01a0*/  @P0 LDG.E.64 R18, desc[UR6][R8.64] ;  /* 0x0000000608120981 */ /* 0x002ea2000c1e1b00 */
[----:B------:R-:W1:Y:S02]  /*01b0*/  @P0 LDC.64 R6, c[0x0][0x388] ;  /* 0x0000e200ff060b82 */ /* 0x000e640000000a00 */
[----:B0-----:R-:W-:Y:S02]  /*01c0*/  @!P1 IMAD.WIDE R14, R11, 0x8, R14 ;  /* 0x000000080b0e9825 */ /* 0x001fe400078e020e */
[----:B------:R-:W3:Y:S04]  /*01d0*/  @!P1 LDG.E.64 R10, desc[UR6][R8.64] ;  /* 0x00000006080a9981 */ /* 0x000ee8000c1e1b00 */
[----:B------:R-:W3:Y:S01]  /*01e0*/  @!P1 LDG.E.64 R14, desc[UR6][R14.64] ;  /* 0x000000060e0e9981 */ /* 0x000ee2000c1e1b00 */
[----:B-1----:R-:W-:-:S06]  /*01f0*/  @P0 IMAD.WIDE R16, R17, 0x8, R6 ;  /* 0x0000000811100825 */ /* 0x002fcc00078e0206 */
[----:B------:R-:W2:Y:S01]  /*0200*/  @P0 LDG.E.64 R16, desc[UR6][R16.64] ;  /* 0x0000000610100981 */ /* 0x000ea2000c1e1b00 */
[----:B------:R-:W-:Y:S01]  /*0210*/  IMAD.IADD R7, R0, 0x1, -R3 ;  /* 0x0000000100077824 */ /* 0x000fe200078e0a03 */
[----:B------:R-:W-:Y:S01]  /*0220*/  @P0 IADD3 R4, PT, PT, R13, -0x1, RZ ;  /* 0xffffffff0d040810 */ /* 0x000fe20007ffe0ff */
[----:B------:R-:W-:Y:S01]  /*0230*/  @!P1 IMAD.MOV.U32 R7, RZ, RZ, RZ ;  /* 0x000000ffff079224 */ /* 0x000fe200078e00ff */
[----:B------:R-:W-:Y:S01]  /*0240*/  CS2R R26, SRZ ;  /* 0x00000000001a7805 */ /* 0x000fe2000001ff00 */
[----:B------:R-:W-:Y:S01]  /*0250*/  BSSY.RECONVERGENT B0, `(.L_x_0) ;  /* 0x0000098000007945 */ /* 0x000fe20003800200 */
[----:B---3--:R-:W-:Y:S02]  /*0260*/  @!P1 DFMA R26, R14, R10, RZ ;  /* 0x0000000a0e1a922b */ /* 0x008fe400000000ff */
[----:B------:R-:W-:-:S06]  /*0270*/  ISETP.GT.AND P1, PT, R7, R4, PT ;  /* 0x000000040700720c */ /* 0x000fcc0003f24270 */
[----:B--2---:R-:W-:-:S07]  /*0280*/  @P0 DFMA R26, R18, R16, R26 ;  /* 0x00000010121a022b */ /* 0x004fce000000001a */
[----:B------:R-:W-:Y:S05]  /*0290*/  @P1 BRA `(.L_x_1) ;  /* 0x00000008004c1947 */ /* 0x000fea0003800000 */
[-C--:B------:R-:W-:Y:S01]  /*02a0*/  VIMNMX R10, PT, PT, R0, R3.reuse, !PT ;  /* 0x00000003000a7248 */ /* 0x080fe20007fe0100 */
[----:B------:R-:W-:Y:S03]  /*02b0*/  BSSY.RECONVERGENT B1, `(.L_x_2) ;  /* 0x000004b000017945 */ /* 0x000fe60003800200 */
[----:B------:R-:W-:-:S04]  /*02c0*/  IADD3 R11, PT, PT, -R10, R3, R4 ;  /* 0x000000030a0b7210 */ /* 0x000fc80007ffe104 */
[C---:B------:R-:W-:Y:S01]  /*02d0*/  ISETP.GE.U32.AND P1, PT, R11.reuse, 0x7, PT ;  /* 0x000000070b00780c */ /* 0x040fe20003f26070 */
[----:B------:R-:W-:-:S05]  /*02e0*/  VIADD R4, R11, 0x1 ;  /* 0x000000010b047836 */ /* 0x000fca0000000000 */
[----:B------:R-:W-:-:S04]  /*02f0*/  LOP3.LUT R6, R4, 0x7, RZ, 0xc0, !PT ;  /* 0x0000000704067812 */ /* 0x000fc800078ec0ff */
[----:B------:R-:W-:-:S03]  /*0300*/  ISETP.NE.AND P0, PT, R6, RZ, PT ;  /* 0x000000ff0600720c */ /* 0x000fc60003f05270 */
[----:B------:R-:W-:Y:S10]  /*0310*/  @!P1 BRA `(.L_x_3) ;  /* 0x0000000400109947 */ /* 0x000ff40003800000 */
[----:B------:R-:W-:Y:S02]  /*0320*/  IADD3 R11, PT, PT, R3, UR4, R2 ;  /* 0x00000004030b7c10 */ /* 0x000fe4000fffe002 */
[----:B------:R-:W-:Y:S02]  /*0330*/  LOP3.LUT R22, R4, 0xfffffff8, RZ, 0xc0, !PT ;  /* 0xfffffff804167812 */ /* 0x000fe400078ec0ff */
[----:B------:R-:W-:Y:S02]  /*0340*/  IADD3 R2, PT, PT, R11, -0x3, -R10 ;  /* 0xfffffffd0b027810 */ /* 0x000fe40007ffe80a */
[----:B------:R-:W-:-:S07]  /*0350*/  IADD3 R22, PT, PT, -R22, RZ, RZ ;  /* 0x000000ff16167210 */ /* 0x000fce0007ffe1ff */
.L_x_4:
[----:B------:R-:W0:Y:S01]  /*0360*/  LDC.64 R10, c[0x0][0x390] ;  /* 0x0000e400ff0a7b82 */ /* 0x000e220000000a00 */
[----:B------:R-:W-:-:S05]  /*0370*/  VIADD R12, R2, 0x3 ;  /* 0x00000003020c7836 */ /* 0x000fca0000000000 */
[----:B------:R-:W-:-:S05]  /*0380*/  IABS R12, R12 ;  /* 0x0000000c000c7213 */ /* 0x000fca0000000000 */
[----:B------:R-:W-:Y:S02]  /*0390*/  IMAD.IADD R15, R3, 0x1, -R12 ;  /* 0x00000001030f7824 */ /* 0x000fe400078e0a0c */
[----:B------:R-:W-:-:S05]  /*03a0*/  IMAD.WIDE R12, R7, 0x8, R8 ;  /* 0x00000008070c7825 */ /* 0x000fca00078e0208 */
[----:B------:R-:W2:Y:S01]  /*03b0*/  LDG.E.64 R20, desc[UR6][R12.64] ;  /* 0x000000060c147981 */ /* 0x000ea2000c1e1b00 */
[----:B0-----:R-:W-:-:S06]  /*03c0*/  IMAD.WIDE R14, R15, 0x8, R10 ;  /* 0x000000080f0e7825 */ /* 0x001fcc00078e020a */
[----:B------:R-:W2:Y:S01]  /*03d0*/  LDG.E.64 R14, desc[UR6][R14.64] ;  /* 0x000000060e0e7981 */ /* 0x000ea2000c1e1b00 */
[----:B------:R-:W-:-:S04]  /*03e0*/  IADD3 R16, PT, PT, R2, 0x2, RZ ;  /* 0x0000000202107810 */ /* 0x000fc80007ffe0ff */
[----:B------:R-:W-:-:S05]  /*03f0*/  IABS R16, R16 ;  /* 0x0000001000107213 */ /* 0x000fca0000000000 */
[----:B------:R-:W-:Y:S02]  /*0400*/  IMAD.IADD R19, R3, 0x1, -R16 ;  /* 0x0000000103137824 */ /* 0x000fe400078e0a10 */
[----:B------:R-:W-:Y:S01]  /*0410*/  VIADD R23, R2, 0x1 ;  /* 0x0000000102177836 */ /* 0x000fe20000000000 */
[----:B------:R-:W3:Y:S01]  /*0420*/  LDG.E.64 R16, desc[UR6][R12.64+0x8] ;  /* 0x000008060c107981 */ /* 0x000ee2000c1e1b00 */
[----:B------:R-:W-:-:S06]  /*0430*/  IMAD.WIDE R18, R19, 0x8, R10 ;  /* 0x0000000813127825 */ /* 0x000fcc00078e020a */
[----:B------:R-:W3:Y:S01]  /*0440*/  LDG.E.64 R18, desc[UR6][R18.64] ;  /* 0x0000000612127981 */ /* 0x000ee2000c1e1b00 */
[----:B------:R-:W-:-:S04]  /*0450*/  IABS R24, R23 ;  /* 0x0000001700187213 */ /* 0x000fc80000000000 */
[----:B------:R-:W-:Y:S02]  /*0460*/  IADD3 R23, PT, PT, R3, -R24, RZ ;  /* 0x8000001803177210 */ /* 0x000fe40007ffe0ff */
[----:B------:R-:W4:Y:S01]  /*0470*/  LDG.E.64 R24, desc[UR6][R12.64+0x10] ;  /* 0x000010060c187981 */ /* 0x000f22000c1e1b00 */
[----:B--2---:R-:W-:Y:S02]  /*0480*/  DFMA R20, R14, R20, R26 ;  /* 0x000000140e14722b */ /* 0x004fe4000000001a */
[----:B------:R-:W-:-:S06]  /*0490*/  IMAD.WIDE R14, R23, 0x8, R10 ;  /* 0x00000008170e7825 */ /* 0x000fcc00078e020a */
[----:B------:R-:W4:Y:S01]  /*04a0*/  LDG.E.64 R14, desc[UR6][R14.64] ;  /* 0x000000060e0e7981 */ /* 0x000f22000c1e1b00 */
[----:B------:R-:W-:Y:S01]  /*04b0*/  IABS R26, R2 ;  /* 0x00000002001a7213 */ /* 0x000fe20000000000 */
[----:B---3--:R-:W-:-:S04]  /*04c0*/  DFMA R16, R18, R16, R20 ;  /* 0x000000101210722b */ /* 0x008fc80000000014 */
[----:B------:R-:W-:Y:S02]  /*04d0*/  IMAD.IADD R21, R3, 0x1, -R26 ;  /* 0x0000000103157824 */ /* 0x000fe400078e0a1a */
[----:B------:R-:W-:Y:S02]  /*04e0*/  VIADD R18, R2, 0xffffffff ;  /* 0xffffffff02127836 */ /* 0x000fe40000000000 */
[----:B------:R-:W-:-:S03]  /*04f0*/  IMAD.WIDE R20, R21, 0x8, R10 ;  /* 0x0000000815147825 */ /* 0x000fc600078e020a */
[----:B------:R-:W-:Y:S02]  /*0500*/  IABS R26, R18 ;  /* 0x00000012001a7213 */ /* 0x000fe40000000000 */
[----:B------:R-:W2:Y:S04]  /*0510*/  LDG.E.64 R18, desc[UR6][R12.64+0x18] ;  /* 0x000018060c127981 */ /* 0x000ea8000c1e1b00 */
[----:B------:R-:W2:Y:S01]  /*0520*/  LDG.E.64 R20, desc[UR6][R20.64] ;  /* 0x0000000614147981 */ /* 0x000ea2000c1e1b00 */
[----:B------:R-:W-:Y:S01]  /*0530*/  IADD3 R23, PT, PT, R3, -R26, RZ ;  /* 0x8000001a03177210 */ /* 0x000fe20007ffe0ff */
[----:B----4-:R-:W-:-:S04]  /*0540*/  DFMA R24, R14, R24, R16 ;  /* 0x000000180e18722b */ /* 0x010fc80000000010 */
[----:B------:R-:W-:Y:S01]  /*0550*/  IMAD.WIDE R16, R23, 0x8, R10 ;  /* 0x0000000817107825 */ /* 0x000fe200078e020a */
[----:B------:R-:W3:Y:S05]  /*0560*/  LDG.E.64 R14, desc[UR6][R12.64+0x20] ;  /* 0x000020060c0e7981 */ /* 0x000eea000c1e1b00 */
[----:B------:R-:W3:Y:S01]  /*0570*/  LDG.E.64 R16, desc[UR6][R16.64] ;  /* 0x0000000610107981 */ /* 0x000ee2000c1e1b00 */
[----:B------:R-:W-:-:S05]  /*0580*/  VIADD R23, R2, 0xfffffffe ;  /* 0xfffffffe02177836 */ /* 0x000fca0000000000 */
[----:B------:R-:W-:Y:S01]  /*0590*/  IABS R26, R23 ;  /* 0x00000017001a7213 */ /* 0x000fe20000000000 */
[C---:B------:R-:W-:Y:S01]  /*05a0*/  VIADD R23, R2.reuse, 0xfffffffd ;  /* 0xfffffffd02177836 */ /* 0x040fe20000000000 */
[----:B--2---:R-:W-:Y:S02]  /*05b0*/  DFMA R18, R20, R18, R24 ;  /* 0x000000121412722b */ /* 0x004fe40000000018 */
[----:B------:R-:W-:Y:S01]  /*05c0*/  MOV R20, R26 ;  /* 0x0000001a00147202 */ /* 0x000fe20000000f00 */
[----:B------:R-:W-:Y:S01]  /*05d0*/  VIADD R24, R2, 0xfffffffc ;  /* 0xfffffffc02187836 */ /* 0x000fe20000000000 */
[----:B------:R-:W-:-:S03]  /*05e0*/  IABS R26, R23 ;  /* 0x00000017001a7213 */ /* 0x000fc60000000000 */
[----:B------:R-:W-:Y:S01]  /*05f0*/  IMAD.IADD R21, R3, 0x1, -R20 ;  /* 0x0000000103157824 */ /* 0x000fe200078e0a14 */
[----:B------:R-:W-:-:S03]  /*0600*/  IABS R24, R24 ;  /* 0x0000001800187213 */ /* 0x000fc60000000000 */
[----:B------:R-:W-:Y:S01]  /*0610*/  IMAD.WIDE R20, R21, 0x8, R10 ;  /* 0x0000000815147825 */ /* 0x000fe200078e020a */
[----:B------:R-:W-:Y:S02]  /*0620*/  IADD3 R23, PT, PT, R3, -R26, RZ ;  /* 0x8000001a03177210 */ /* 0x000fe40007ffe0ff */
[----:B------:R-:W2:Y:S04]  /*0630*/  LDG.E.64 R26, desc[UR6][R12.64+0x38] ;  /* 0x000038060c1a7981 */ /* 0x000ea8000c1e1b00 */
[----:B------:R-:W4:Y:S01]  /*0640*/  LDG.E.64 R20, desc[UR6][R20.64] ;  /* 0x0000000614147981 */ /* 0x000f22000c1e1b00 */
[----:B---3--:R-:W-:-:S03]  /*0650*/  DFMA R14, R16, R14, R18 ;  /* 0x0000000e100e722b */ /* 0x008fc60000000012 */
[----:B------:R-:W4:Y:S01]  /*0660*/  LDG.E.64 R16, desc[UR6][R12.64+0x28] ;  /* 0x000028060c107981 */ /* 0x000f22000c1e1b00 */
[----:B------:R-:W-:Y:S02]  /*0670*/  IMAD.MOV.U32 R18, RZ, RZ, R24 ;  /* 0x000000ffff127224 */ /* 0x000fe400078e0018 */
[----:B------:R-:W-:-:S04]  /*0680*/  IMAD.WIDE R24, R23, 0x8, R10 ;  /* 0x0000000817187825 */ /* 0x000fc800078e020a */
[----:B------:R-:W-:Y:S02]  /*0690*/  IMAD.IADD R23, R3, 0x1, -R18 ;  /* 0x0000000103177824 */ /* 0x000fe400078e0a12 */
[----:B------:R-:W3:Y:S02]  /*06a0*/  LDG.E.64 R24, desc[UR6][R24.64] ;  /* 0x0000000618187981 */ /* 0x000ee4000c1e1b00 */
[----:B------:R-:W-:Y:S02]  /*06b0*/  IMAD.WIDE R10, R23, 0x8, R10 ;  /* 0x00000008170a7825 */ /* 0x000fe400078e020a */
[----:B------:R-:W3:Y:S04]  /*06c0*/  LDG.E.64 R18, desc[UR6][R12.64+0x30] ;  /* 0x000030060c127981 */ /* 0x000ee8000c1e1b00 */
[----:B------:R-:W2:Y:S01]  /*06d0*/  LDG.E.64 R10, desc[UR6][R10.64] ;  /* 0x000000060a0a7981 */ /* 0x000ea2000c1e1b00 */
[----:B------:R-:W-:-:S04]  /*06e0*/  IADD3 R22, PT, PT, R22, 0x8, RZ ;  /* 0x0000000816167810 */ /* 0x000fc80007ffe0ff */
[----:B------:R-:W-:Y:S01]  /*06f0*/  ISETP.NE.AND P1, PT, R22, RZ, PT ;  /* 0x000000ff1600720c */ /* 0x000fe20003f25270 */
[----:B------:R-:W-:Y:S02]  /*0700*/  VIADD R7, R7, 0x8 ;  /* 0x0000000807077836 */ /* 0x000fe40000000000 */
[----:B------:R-:W-:Y:S01]  /*0710*/  VIADD R2, R2, 0xfffffff8 ;  /* 0xfffffff802027836 */ /* 0x000fe20000000000 */
[----:B----4-:R-:W-:-:S08]  /*0720*/  DFMA R14, R20, R16, R14 ;  /* 0x00000010140e722b */ /* 0x010fd0000000000e */
[----:B---3--:R-:W-:-:S08]  /*0730*/  DFMA R14, R24, R18, R14 ;  /* 0x00000012180e722b */ /* 0x008fd0000000000e */
[----:B--2---:R-:W-:Y:S01]  /*0740*/  DFMA R26, R10, R26, R14 ;  /* 0x0000001a0a1a722b */ /* 0x004fe2000000000e */
[----:B------:R-:W-:Y:S10]  /*0750*/  @P1 BRA `(.L_x_4) ;  /* 0xfffffffc00001947 */ /* 0x000ff4000383ffff */
.L_x_3:
[----:B------:R-:W-:Y:S05]  /*0760*/  BSYNC.RECONVERGENT B1 ;  /* 0x0000000000017941 */ /* 0x000fea0003800200 */
.L_x_2:
[----:B------:R-:W-:Y:S05]  /*0770*/  @!P0 BRA `(.L_x_1) ;  /* 0x0000000400148947 */ /* 0x000fea0003800000 */
[----:B------:R-:W-:Y:S01]  /*0780*/  ISETP.GE.U32.AND P0, PT, R6, 0x4, PT ;  /* 0x000000040600780c */ /* 0x000fe20003f06070 */
[----:B------:R-:W-:Y:S01]  /*0790*/  BSSY.RECONVERGENT B1, `(.L_x_5) ;  /* 0x0000024000017945 */ /* 0x000fe20003800200 */
[----:B------:R-:W-:-:S04]  /*07a0*/  LOP3.LUT R2, R4, 0x3, RZ, 0xc0, !PT ;  /* 0x0000000304027812 */ /* 0x000fc800078ec0ff */
[----:B------:R-:W-:-:S07]  /*07b0*/  ISETP.NE.AND P1, PT, R2, RZ, PT ;  /* 0x000000ff0200720c */ /* 0x000fce0003f25270 */
[----:B------:R-:W-:Y:S06]  /*07c0*/  @!P0 BRA `(.L_x_6) ;  /* 0x0000000000808947 */ /* 0x000fec0003800000 */
[----:B------:R-:W0:Y:S01]  /*07d0*/  LDC.64 R12, c[0x0][0x390] ;  /* 0x0000e400ff0c7b82 */ /* 0x000e220000000a00 */
[----:B------:R-:W-:-:S04]  /*07e0*/  IADD3 R6, PT, PT, R0, -R7, RZ ;  /* 0x8000000700067210 */ /* 0x000fc80007ffe0ff */
[----:B------:R-:W-:-:S05]  /*07f0*/  IABS R10, R6 ;  /* 0x00000006000a7213 */ /* 0x000fca0000000000 */
[----:B------:R-:W-:Y:S02]  /*0800*/  IMAD.IADD R23, R3, 0x1, -R10 ;  /* 0x0000000103177824 */ /* 0x000fe400078e0a0a */
[----:B------:R-:W-:-:S05]  /*0810*/  IMAD.WIDE R10, R7, 0x8, R8 ;  /* 0x00000008070a7825 */ /* 0x000fca00078e0208 */
[----:B------:R-:W2:Y:S01]  /*0820*/  LDG.E.64 R20, desc[UR6][R10.64] ;  /* 0x000000060a147981 */ /* 0x000ea2000c1e1b00 */
[----:B------:R-:W-:Y:S02]  /*0830*/  LOP3.LUT R15, RZ, R7, RZ, 0x33, !PT ;  /* 0x00000007ff0f7212 */ /* 0x000fe400078e33ff */
[----:B------:R-:W-:Y:S01]  /*0840*/  IADD3 R14, PT, PT, R6, -0x2, RZ ;  /* 0xfffffffe060e7810 */ /* 0x000fe20007ffe0ff */
[----:B------:R-:W3:Y:S01]  /*0850*/  LDG.E.64 R18, desc[UR6][R10.64+0x8] ;  /* 0x000008060a127981 */ /* 0x000ee2000c1e1b00 */
[----:B0-----:R-:W-:-:S06]  /*0860*/  IMAD.WIDE R22, R23, 0x8, R12 ;  /* 0x0000000817167825 */ /* 0x001fcc00078e020c */
[----:B------:R-:W2:Y:S01]  /*0870*/  LDG.E.64 R22, desc[UR6][R22.64] ;  /* 0x0000000616167981 */ /* 0x000ea2000c1e1b00 */
[----:B------:R-:W-:-:S05]  /*0880*/  IMAD.IADD R15, R0, 0x1, R15 ;  /* 0x00000001000f7824 */ /* 0x000fca00078e020f */
[----:B------:R-:W-:Y:S02]  /*0890*/  IABS R16, R15 ;  /* 0x0000000f00107213 */ /* 0x000fe40000000000 */
[----:B------:R-:W-:-:S03]  /*08a0*/  IABS R14, R14 ;  /* 0x0000000e000e7213 */ /* 0x000fc60000000000 */
[C---:B------:R-:W-:Y:S01]  /*08b0*/  IMAD.IADD R17, R3.reuse, 0x1, -R16 ;  /* 0x0000000103117824 */ /* 0x040fe200078e0a10 */
[----:B------:R-:W-:Y:S01]  /*08c0*/  IADD3 R15, PT, PT, R3, -R14, RZ ;  /* 0x8000000e030f7210 */ /* 0x000fe20007ffe0ff */
[----:B------:R-:W-:Y:S02]  /*08d0*/  VIADD R6, R6, 0xfffffffd ;  /* 0xfffffffd06067836 */ /* 0x000fe40000000000 */
[----:B------:R-:W-:-:S03]  /*08e0*/  IMAD.WIDE R16, R17, 0x8, R12 ;  /* 0x0000000811107825 */ /* 0x000fc600078e020c */
[----:B------:R-:W-:Y:S01]  /*08f0*/  IABS R6, R6 ;  /* 0x0000000600067213 */ /* 0x000fe20000000000 */
[----:B------:R-:W-:Y:S02]  /*0900*/  IMAD.WIDE R14, R15, 0x8, R12 ;  /* 0x000000080f0e7825 */ /* 0x000fe400078e020c */
[----:B------:R-:W3:Y:S02]  /*0910*/  LDG.E.64 R16, desc[UR6][R16.64] ;  /* 0x0000000610107981 */ /* 0x000ee4000c1e1b00 */
[----:B------:R-:W-:Y:S02]  /*0920*/  IMAD.IADD R25, R3, 0x1, -R6 ;  /* 0x0000000103197824 */ /* 0x000fe400078e0a06 */
[----:B------:R-:W4:Y:S02]  /*0930*/  LDG.E.64 R14, desc[UR6][R14.64] ;  /* 0x000000060e0e7981 */ /* 0x000f24000c1e1b00 */
[----:B------:R-:W-:-:S06]  /*0940*/  IMAD.WIDE R12, R25, 0x8, R12 ;  /* 0x00000008190c7825 */ /* 0x000fcc00078e020c */
[----:B------:R-:W5:Y:S01]  /*0950*/  LDG.E.64 R12, desc[UR6][R12.64] ;  /* 0x000000060c0c7981 */ /* 0x000f62000c1e1b00 */
[----:B--2---:R-:W-:-:S03]  /*0960*/  DFMA R20, R22, R20, R26 ;  /* 0x000000141614722b */ /* 0x004fc6000000001a */
[----:B------:R-:W4:Y:S04]  /*0970*/  LDG.E.64 R22, desc[UR6][R10.64+0x10] ;  /* 0x000010060a167981 */ /* 0x000f28000c1e1b00 */
[----:B------:R-:W5:Y:S01]  /*0980*/  LDG.E.64 R26, desc[UR6][R10.64+0x18] ;  /* 0x000018060a1a7981 */ /* 0x000f62000c1e1b00 */
[----:B---3--:R-:W-:Y:S01]  /*0990*/  DFMA R18, R16, R18, R20 ;  /* 0x000000121012722b */ /* 0x008fe20000000014 */
[----:B------:R-:W-:-:S07]  /*09a0*/  IADD3 R7, PT, PT, R7, 0x4, RZ ;  /* 0x0000000407077810 */ /* 0x000fce0007ffe0ff */
[----:B----4-:R-:W-:-:S08]  /*09b0*/  DFMA R18, R14, R22, R18 ;  /* 0x000000160e12722b */ /* 0x010fd00000000012 */
[----:B-----5:R-:W-:-:S11]  /*09c0*/  DFMA R26, R12, R26, R18 ;  /* 0x0000001a0c1a722b */ /* 0x020fd60000000012 */
.L_x_6:
[----:B------:R-:W-:Y:S05]  /*09d0*/  BSYNC.RECONVERGENT B1 ;  /* 0x0000000000017941 */ /* 0x000fea0003800200 */
.L_x_5:
[----:B------:R-:W-:Y:S05]  /*09e0*/  @!P1 BRA `(.L_x_1) ;  /* 0x0000000000789947 */ /* 0x000fea0003800000 */
[----:B------:R-:W-:Y:S02]  /*09f0*/  ISETP.NE.AND P0, PT, R2, 0x1, PT ;  /* 0x000000010200780c */ /* 0x000fe40003f05270 */
[----:B------:R-:W-:-:S04]  /*0a00*/  LOP3.LUT R4, R4, 0x1, RZ, 0xc0, !PT ;  /* 0x0000000104047812 */ /* 0x000fc800078ec0ff */
[----:B------:R-:W-:-:S07]  /*0a10*/  ISETP.NE.U32.AND P1, PT, R4, 0x1, PT ;  /* 0x000000010400780c */ /* 0x000fce0003f25070 */
[----:B------:R-:W0:Y:S01]  /*0a20*/  @P0 LDC.64 R16, c[0x0][0x390] ;  /* 0x0000e400ff100b82 */ /* 0x000e220000000a00 */
[----:B------:R-:W-:Y:S01]  /*0a30*/  @P0 IMAD.IADD R2, R0, 0x1, -R7 ;  /* 0x0000000100020824 */ /* 0x000fe200078e0a07 */
[----:B------:R-:W-:Y:S01]  /*0a40*/  @P0 LOP3.LUT R11, RZ, R7, RZ, 0x33, !PT ;  /* 0x00000007ff0b0212 */ /* 0x000fe200078e33ff */
[----:B------:R-:W-:-:S03]  /*0a50*/  @P0 IMAD.WIDE R18, R7, 0x8, R8 ;  /* 0x0000000807120825 */ /* 0x000fc600078e0208 */
[----:B------:R-:W-:Y:S01]  /*0a60*/  @P0 IABS R2, R2 ;  /* 0x0000000200020213 */ /* 0x000fe20000000000 */
[----:B------:R-:W-:Y:S01]  /*0a70*/  @P0 VIADD R7, R7, 0x2 ;  /* 0x0000000207070836 */ /* 0x000fe20000000000 */
[----:B------:R-:W1:Y:S01]  /*0a80*/  @!P1 LDC.64 R14, c[0x0][0x390] ;  /* 0x0000e400ff0e9b82 */ /* 0x000e620000000a00 */
[C---:B------:R-:W-:Y:S02]  /*0a90*/  @P0 IADD3 R11, PT, PT, R0.reuse, R11, RZ ;  /* 0x0000000b000b0210 */ /* 0x040fe40007ffe0ff */
[C---:B------:R-:W-:Y:S01]  /*0aa0*/  @P0 IADD3 R13, PT, PT, R3.reuse, -R2, RZ ;  /* 0x80000002030d0210 */ /* 0x040fe20007ffe0ff */
[----:B------:R-:W-:Y:S01]  /*0ab0*/  @!P1 IMAD.IADD R2, R0, 0x1, -R7 ;  /* 0x0000000100029824 */ /* 0x000fe200078e0a07 */
[----:B------:R-:W-:Y:S02]  /*0ac0*/  @P0 IABS R4, R11 ;  /* 0x0000000b00040213 */ /* 0x000fe40000000000 */
[----:B------:R-:W2:Y:S02]  /*0ad0*/  @P0 LDG.E.64 R10, desc[UR6][R18.64] ;  /* 0x00000006120a0981 */ /* 0x000ea4000c1e1b00 */
[----:B------:R-:W-:-:S02]  /*0ae0*/  @P0 IADD3 R21, PT, PT, R3, -R4, RZ ;  /* 0x8000000403150210 */ /* 0x000fc40007ffe0ff */
[----:B------:R-:W-:Y:S01]  /*0af0*/  @!P1 IABS R2, R2 ;  /* 0x0000000200029213 */ /* 0x000fe20000000000 */
[----:B0-----:R-:W-:-:S06]  /*0b00*/  @P0 IMAD.WIDE R12, R13, 0x8, R16 ;  /* 0x000000080d0c0825 */ /* 0x001fcc00078e0210 */
[----:B------:R-:W2:Y:S01]  /*0b10*/  @P0 LDG.E.64 R12, desc[UR6][R12.64] ;  /* 0x000000060c0c0981 */ /* 0x000ea2000c1e1b00 */
[----:B------:R-:W-:-:S03]  /*0b20*/  @P0 IMAD.WIDE R20, R21, 0x8, R16 ;  /* 0x0000000815140825 */ /* 0x000fc600078e0210 */
[----:B------:R-:W3:Y:S01]  /*0b30*/  @P0 LDG.E.64 R16, desc[UR6][R18.64+0x8] ;  /* 0x0000080612100981 */ /* 0x000ee2000c1e1b00 */
[----:B------:R-:W-:-:S03]  /*0b40*/  @!P1 IMAD.IADD R23, R3, 0x1, -R2 ;  /* 0x0000000103179824 */ /* 0x000fc600078e0a02 */
[----:B------:R-:W3:Y:S01]  /*0b50*/  @P0 LDG.E.64 R2, desc[UR6][R20.64] ;  /* 0x0000000614020981 */ /* 0x000ee2000c1e1b00 */
[----:B------:R-:W-:-:S04]  /*0b60*/  @!P1 IMAD.WIDE R8, R7, 0x8, R8 ;  /* 0x0000000807089825 */ /* 0x000fc800078e0208 */
[----:B-1----:R-:W-:Y:S02]  /*0b70*/  @!P1 IMAD.WIDE R14, R23, 0x8, R14 ;  /* 0x00000008170e9825 */ /* 0x002fe400078e020e */
[----:B------:R-:W4:Y:S04]  /*0b80*/  @!P1 LDG.E.64 R8, desc[UR6][R8.64] ;  /* 0x0000000608089981 */ /* 0x000f28000c1e1b00 */
[----:B------:R-:W4:Y:S01]  /*0b90*/  @!P1 LDG.E.64 R14, desc[UR6][R14.64] ;  /* 0x000000060e0e9981 */ /* 0x000f22000c1e1b00 */
[----:B--2---:R-:W-:-:S08]  /*0ba0*/  @P0 DFMA R10, R12, R10, R26 ;  /* 0x0000000a0c0a022b */ /* 0x004fd0000000001a */
[----:B---3--:R-:W-:-:S08]  /*0bb0*/  @P0 DFMA R26, R2, R16, R10 ;  /* 0x00000010021a022b */ /* 0x008fd0000000000a */
[----:B----4-:R-:W-:-:S11]  /*0bc0*/  @!P1 DFMA R26, R14, R8, R26 ;  /* 0x000000080e1a922b */ /* 0x010fd6000000001a */
.L_x_1:
[----:B------:R-:W-:Y:S05]  /*0bd0*/  BSYNC.RECONVERGENT B0 ;  /* 0x0000000000007941 */ /* 0x000fea0003800200 */
.L_x_0:
[----:B------:R-:W0:Y:S01]  /*0be0*/  LDC.64 R2, c[0x0][0x398] ;  /* 0x0000e600ff027b82 */ /* 0x000e220000000a00 */
[----:B------:R-:W-:-:S05]  /*0bf0*/  IADD3 R5, PT, PT, R0, R5, RZ ;  /* 0x0000000500057210 */ /* 0x000fca0007ffe0ff */
[----:B0-----:R-:W-:-:S05]  /*0c00*/  IMAD.WIDE R2, R5, 0x8, R2 ;  /* 0x0000000805027825 */ /* 0x001fca00078e0202 */
[----:B------:R-:W-:Y:S01]  /*0c10*/  STG.E.64 desc[UR6][R2.64], R26 ;  /* 0x0000001a02007986 */ /* 0x000fe2000c101b06 */
[----:B------:R-:W-:Y:S05]  /*0c20*/  EXIT ;  /* 0x000000000000794d */ /* 0x000fea0003800000 */
.L_x_7:
[----:B------:R-:W-:-:S00]  /*0c30*/  BRA `(.L_x_7) ;  /* 0xfffffffc00fc7947 */ /* 0x000fc0000383ffff */
[----:B------:R-:W-:-:S00]  /*0c40*/  NOP ;  /* 0x0000000000007918 */ /* 0x000fc00000000000 */
        /* <DEDUP_REMOVED lines=11> */
.L_x_70:


//--------------------- .text._Z5conv1PdS_S_S_iii --------------------------
	.section	.text._Z5conv1PdS_S_S_iii,"ax",@progbits
	.align	128
        .global         _Z5conv1PdS_S_S_iii
        .type           _Z5conv1PdS_S_S_iii,@function
        .size           _Z5conv1PdS_S_S_iii,(.L_x_71 - _Z5conv1PdS_S_S_iii)
        .other          _Z5conv1PdS_S_S_iii,@"STO_CUDA_ENTRY STV_DEFAULT"
_Z5conv1PdS_S_S_iii:
.text._Z5conv1PdS_S_S_iii:
[----:B------:R-:W-:Y:S01]  /*0000*/  LDC R1, c[0x0][0x37c] ;  /* 0x0000df00ff017b82 */ /* 0x000fe20000000800 */
[----:B------:R-:W0:Y:S07]  /*0010*/  S2R R0, SR_TID.Y ;  /* 0x0000000000007919 */ /* 0x000e2e0000002200 */
[----:B------:R-:W1:Y:S01]  /*0020*/  S2UR UR5, SR_CTAID.X ;  /* 0x00000000000579c3 */ /* 0x000e620000002500 */
[----:B------:R-:W1:Y:S01]  /*0030*/  LDCU UR4, c[0x0][0x360] ;  /* 0x00006c00ff0477ac */ /* 0x000e620008000800 */
[----:B------:R-:W0:Y:S01]  /*0040*/  S2R R3, SR_CTAID.Y ;  /* 0x0000000000037919 */ /* 0x000e220000002600 */
[----:B------:R-:W0:Y:S01]  /*0050*/  LDCU UR6, c[0x0][0x364] ;  /* 0x00006c80ff0677ac */ /* 0x000e220008000800 */
[----:B------:R-:W2:Y:S04]  /*0060*/  S2R R9, SR_TID.X ;  /* 0x0000000000097919 */ /* 0x000ea80000002100 */
[----:B------:R-:W3:Y:S01]  /*0070*/  LDC.64 R4, c[0x0][0x3a0] ;  /* 0x0000e800ff047b82 */ /* 0x000ee20000000a00 */
[----:B-1----:R-:W-:Y:S01]  /*0080*/  UIMAD UR4, UR4, UR5, URZ ;  /* 0x00000005040472a4 */ /* 0x002fe2000f8e02ff */
[----:B0-----:R-:W-:-:S05]  /*0090*/  IMAD R0, R3, UR6, R0 ;  /* 0x0000000603007c24 */ /* 0x001fca000f8e0200 */
[----:B--2---:R-:W-:Y:S02]  /*00a0*/  IADD3 R3, PT, PT, R9, UR4, RZ ;  /* 0x0000000409037c10 */ /* 0x004fe4000fffe0ff */
[----:B---3--:R-:W-:-:S04]  /*00b0*/  ISETP.GE.AND P0, PT, R0, R5, PT ;  /* 0x000000050000720c */ /* 0x008fc80003f06270 */
[----:B------:R-:W-:-:S13]  /*00c0*/  ISETP.GE.OR P0, PT, R3, R4, P0 ;  /* 0x000000040300720c */ /* 0x000fda0000706670 */
[----:B------:R-:W-:Y:S05]  /*00d0*/  @P0 EXIT ;  /* 0x000000000000094d */ /* 0x000fea0003800000 */
[----:B------:R-:W0:Y:S01]  /*00e0*/  LDC R2, c[0x0][0x3a8] ;  /* 0x0000ea00ff027b82 */ /* 0x000e220000000800 */
[----:B------:R-:W1:Y:S07]  /*00f0*/  LDCU.64 UR6, c[0x0][0x358] ;  /* 0x00006b00ff0677ac */ /* 0x000e6e0008000a00 */
[----:B------:R-:W2:Y:S08]  /*0100*/  LDC.64 R6, c[0x0][0x380] ;  /* 0x0000e000ff067b82 */ /* 0x000eb00000000a00 */
[----:B------:R-:W3:Y:S01]  /*0110*/  LDC.64 R10, c[0x0][0x388] ;  /* 0x0000e200ff0a7b82 */ /* 0x000ee20000000a00 */
[C---:B0-----:R-:W-:Y:S01]  /*0120*/  ISETP.GE.AND P1, PT, R3.reuse, R2, PT ;  /* 0x000000020300720c */ /* 0x041fe20003f26270 */
[----:B------:R-:W-:-:S06]  /*0130*/  IMAD.IADD R13, R3, 0x1, R2 ;  /* 0x00000001030d7824 */ /* 0x000fcc00078e0202 */
[----:B------:R-:W0:Y:S01]  /*0140*/  LDC.64 R16, c[0x0][0x388] ;  /* 0x0000e200ff107b82 */ /* 0x000e220000000a00 */
[----:B------:R-:W-:-:S07]  /*0150*/  ISETP.GE.AND P0, PT, R13, R4, PT ;  /* 0x000000040d00720c */ /* 0x000fce0003f06270 */
[----:B------:R-:W4:Y:S01]  /*0160*/  LDC.64 R14, c[0x0][0x380] ;  /* 0x0000e000ff0e7b82 */ /* 0x000f220000000a00 */
[----:B------:R-:W-:Y:S01]  /*0170*/  @!P1 LOP3.LUT R19, RZ, R3, RZ, 0x33, !PT ;  /* 0x00000003ff139212 */ /* 0x000fe200078e33ff */
[----:B--2---:R-:W-:-:S03]  /*0180*/  @!P1 IMAD.WIDE.U32 R6, R0, 0x8, R6 ;  /* 0x0000000800069825 */ /* 0x004fc600078e0006 */
[----:B------:R-:W-:Y:S01]  /*0190*/  @!P1 IADD3 R19, PT, PT, R19, R2, RZ ;  /* 0x0000000213139210 */ /* 0x000fe20007ffe0ff */
[----:B------:R-:W-:Y:S01]  /*01a0*/  @P0 IMAD.IADD R21, R13, 0x1, -R4 ;  /* 0x000000010d150824 */ /* 0x000fe200078e0a04 */
[----:B------:R-:W-:Y:S01]  /*01b0*/  @P0 IADD3 R13, PT, PT, R4, -0x1, RZ ;  /* 0xffffffff040d0810 */ /* 0x000fe20007ffe0ff */
[----:B-1----:R-:W2:Y:S02]  /*01c0*/  @!P1 LDG.E.64 R6, desc[UR6][R6.64] ;  /* 0x0000000606069981 */ /* 0x002ea4000c1e1b00 */
[----:B---3--:R-:W-:-:S06]  /*01d0*/  @!P1 IMAD.WIDE R10, R19, 0x8, R10 ;  /* 0x00000008130a9825 */ /* 0x008fcc00078e020a */
[----:B------:R-:W2:Y:S01]  /*01e0*/  @!P1 LDG.E.64 R10, desc[UR6][R10.64] ;  /* 0x000000060a0a9981 */ /* 0x000ea2000c1e1b00 */
[----:B------:R-:W-:Y:S02]  /*01f0*/  @P0 IMAD R23, R13, R5, R0 ;  /* 0x000000050d170224 */ /* 0x000fe400078e0200 */
[----:B0-----:R-:W-:-:S04]  /*0200*/  @P0 IMAD.WIDE R18, R21, 0x8, R16 ;  /* 0x0000000815120825 */ /* 0x001fc800078e0210 */
[----:B----4-:R-:W-:Y:S02]  /*0210*/  @P0 IMAD.WIDE R14, R23, 0x8, R14 ;  /* 0x00000008170e0825 */ /* 0x010fe400078e020e */
[----:B------:R-:W3:Y:S04]  /*0220*/  @P0 LDG.E.64 R18, desc[UR6][R18.64] ;  /* 0x0000000612120981 */ /* 0x000ee8000c1e1b00 */
[----:B------:R-:W3:Y:S01]  /*0230*/  @P0 LDG.E.64 R14, desc[UR6][R14.64] ;  /* 0x000000060e0e0981 */ /* 0x000ee2000c1e1b00 */
[----:B------:R-:W-:Y:S01]  /*0240*/  IMAD.IADD R4, R3, 0x1, -R2 ;  /* 0x0000000103047824 */ /* 0x000fe200078e0a02 */
[----:B------:R-:W-:Y:S02]  /*0250*/  @!P1 MOV R4, RZ ;  /* 0x000000ff00049202 */ /* 0x000fe40000000f00 */
[----:B------:R-:W-:Y:S01]  /*0260*/  CS2R R16, SRZ ;  /* 0x0000000000107805 */ /* 0x000fe2000001ff00 */
[----:B------:R-:W-:Y:S01]  /*0270*/  BSSY.RECONVERGENT B0, `(.L_x_8) ;  /* 0x00000b1000007945 */ /* 0x000fe20003800200 */
[----:B--2---:R-:W-:Y:S01]  /*0280*/  @!P1 DFMA R16, R10, R6, RZ ;  /* 0x000000060a10922b */ /* 0x004fe200000000ff */
[----:B------:R-:W-:-:S07]  /*0290*/  ISETP.GT.AND P1, PT, R4, R13, PT ;  /* 0x0000000d0400720c */ /* 0x000fce0003f24270 */
[----:B---3--:R-:W-:-:S06]  /*02a0*/  @P0 DFMA R16, R18, R14, R16 ;  /* 0x0000000e1210022b */ /* 0x008fcc0000000010 */
        /* <DEDUP_REMOVED lines=9> */
[----:B------:R-:W-:Y:S01]  /*0340*/  IADD3 R9, PT, PT, R2, UR4, R9 ;  /* 0x0000000402097c10 */ /* 0x000fe2000fffe009 */
[----:B------:R-:W-:Y:S01]  /*0350*/  IMAD R22, R4, R5, R0 ;  /* 0x0000000504167224 */ /* 0x000fe200078e0200 */
[----:B------:R-:W-:Y:S02]  /*0360*/  LOP3.LUT R10, R7, 0xfffffff8, RZ, 0xc0, !PT ;  /* 0xfffffff8070a7812 */ /* 0x000fe400078ec0ff */
[----:B------:R-:W-:Y:S02]  /*0370*/  IADD3 R6, PT, PT, R9, -0x3, -R6 ;  /* 0xfffffffd09067810 */ /* 0x000fe40007ffe806 */
[----:B------:R-:W-:-:S07]  /*0380*/  IADD3 R9, PT, PT, -R10, RZ, RZ ;  /* 0x000000ff0a097210 */ /* 0x000fce0007ffe1ff */
.L_x_12:
[----:B------:R-:W0:Y:S01]  /*0390*/  LDC.64 R10, c[0x0][0x390] ;  /* 0x0000e400ff0a7b82 */ /* 0x000e220000000a00 */
[----:B------:R-:W-:-:S05]  /*03a0*/  VIADD R12, R6, 0x3 ;  /* 0x00000003060c7836 */ /* 0x000fca0000000000 */
[----:B------:R-:W-:Y:S02]  /*03b0*/  IABS R13, R12 ;  /* 0x0000000c000d7213 */ /* 0x000fe40000000000 */
[----:B------:R-:W1:Y:S02]  /*03c0*/  LDC.64 R24, c[0x0][0x380] ;  /* 0x0000e000ff187b82 */ /* 0x000e640000000a00 */
[----:B------:R-:W-:-:S05]  /*03d0*/  IADD3 R13, PT, PT, R2, -R13, RZ ;  /* 0x8000000d020d7210 */ /* 0x000fca0007ffe0ff */
[----:B0-----:R-:W-:-:S06]  /*03e0*/  IMAD.WIDE R12, R13, 0x8, R10 ;  /* 0x000000080d0c7825 */ /* 0x001fcc00078e020a */
[----:B------:R-:W2:Y:S01]  /*03f0*/  LDG.E.64 R12, desc[UR6][R12.64] ;  /* 0x000000060c0c7981 */ /* 0x000ea2000c1e1b00 */
[----:B-1----:R-:W-:-:S05]  /*0400*/  IMAD.WIDE R24, R22, 0x8, R24 ;  /* 0x0000000816187825 */ /* 0x002fca00078e0218 */
[----:B------:R-:W2:Y:S01]  /*0410*/  LDG.E.64 R20, desc[UR6][R24.64] ;  /* 0x0000000618147981 */ /* 0x000ea2000c1e1b00 */
[----:B------:R-:W-:-:S05]  /*0420*/  VIADD R14, R6, 0x2 ;  /* 0x00000002060e7836 */ /* 0x000fca0000000000 */
[----:B------:R-:W-:-:S04]  /*0430*/  IABS R19, R14 ;  /* 0x0000000e00137213 */ /* 0x000fc80000000000 */
[----:B------:R-:W-:Y:S01]  /*0440*/  IADD3 R19, PT, PT, R2, -R19, RZ ;  /* 0x8000001302137210 */ /* 0x000fe20007ffe0ff */
[----:B------:R-:W-:-:S04]  /*0450*/  IMAD.WIDE R26, R5, 0x8, R24 ;  /* 0x00000008051a7825 */ /* 0x000fc800078e0218 */
[----:B------:R-:W-:Y:S01]  /*0460*/  IMAD.WIDE R18, R19, 0x8, R10 ;  /* 0x0000000813127825 */ /* 0x000fe200078e020a */
[----:B------:R-:W3:Y:S03]  /*0470*/  LDG.E.64 R14, desc[UR6][R26.64] ;  /* 0x000000061a0e7981 */ /* 0x000ee6000c1e1b00 */
[----:B------:R-:W-:Y:S02]  /*0480*/  VIADD R23, R6, 0x1 ;  /* 0x0000000106177836 */ /* 0x000fe40000000000 */
[----:B------:R-:W3:Y:S03]  /*0490*/  LDG.E.64 R18, desc[UR6][R18.64] ;  /* 0x0000000612127981 */ /* 0x000ee6000c1e1b00 */
[----:B------:R-:W-:-:S04]  /*04a0*/  IABS R23, R23 ;  /* 0x0000001700177213 */ /* 0x000fc80000000000 */
[----:B------:R-:W-:Y:S01]  /*04b0*/  IADD3 R23, PT, PT, R2, -R23, RZ ;  /* 0x8000001702177210 */ /* 0x000fe20007ffe0ff */
[----:B--2---:R-:W-:-:S04]  /*04c0*/  DFMA R20, R12, R20, R16 ;  /* 0x000000140c14722b */ /* 0x004fc80000000010 */
[----:B------:R-:W-:-:S04]  /*04d0*/  IMAD.WIDE R12, R23, 0x8, R10 ;  /* 0x00000008170c7825 */ /* 0x000fc800078e020a */
[C---:B------:R-:W-:Y:S02]  /*04e0*/  IMAD.WIDE R16, R5.reuse, 0x8, R26 ;  /* 0x0000000805107825 */ /* 0x040fe400078e021a */
[----:B------:R-:W2:Y:S04]  /*04f0*/  LDG.E.64 R12, desc[UR6][R12.64] ;  /* 0x000000060c0c7981 */ /* 0x000ea8000c1e1b00 */
[----:B------:R-:W2:Y:S01]  /*0500*/  LDG.E.64 R24, desc[UR6][R16.64] ;  /* 0x0000000610187981 */ /* 0x000ea2000c1e1b00 */
[----:B------:R-:W-:Y:S01]  /*0510*/  IABS R23, R6 ;  /* 0x0000000600177213 */ /* 0x000fe20000000000 */
[----:B---3--:R-:W-:Y:S01]  /*0520*/  DFMA R14, R18, R14, R20 ;  /* 0x0000000e120e722b */ /* 0x008fe20000000014 */
[----:B------:R-:W-:Y:S02]  /*0530*/  VIADD R18, R6, 0xffffffff ;  /* 0xffffffff06127836 */ /* 0x000fe40000000000 */
[----:B------:R-:W-:Y:S01]  /*0540*/  IADD3 R19, PT, PT, R2, -R23, RZ ;  /* 0x8000001702137210 */ /* 0x000fe20007ffe0ff */
[----:B------:R-:W-:-:S02]  /*0550*/  IMAD.WIDE R26, R5, 0x8, R16 ;  /* 0x00000008051a7825 */ /* 0x000fc400078e0210 */
[----:B------:R-:W-:Y:S02]  /*0560*/  IABS R21, R18 ;  /* 0x0000001200157213 */ /* 0x000fe40000000000 */
[----:B------:R-:W-:Y:S01]  /*0570*/  IMAD.WIDE R18, R19, 0x8, R10 ;  /* 0x0000000813127825 */ /* 0x000fe200078e020a */
[----:B------:R-:W3:Y:S05]  /*0580*/  LDG.E.64 R16, desc[UR6][R26.64] ;  /* 0x000000061a107981 */ /* 0x000eea000c1e1b00 */
[----:B------:R-:W3:Y:S01]  /*0590*/  LDG.E.64 R18, desc[UR6][R18.64] ;  /* 0x0000000612127981 */ /* 0x000ee2000c1e1b00 */
[----:B------:R-:W-:Y:S01]  /*05a0*/  IMAD.IADD R21, R2, 0x1, -R21 ;  /* 0x0000000102157824 */ /* 0x000fe200078e0a15 */
[----:B--2---:R-:W-:-:S03]  /*05b0*/  DFMA R24, R12, R24, R14 ;  /* 0x000000180c18722b */ /* 0x004fc6000000000e */
[----:B------:R-:W-:-:S04]  /*05c0*/  IMAD.WIDE R12, R21, 0x8, R10 ;  /* 0x00000008150c7825 */ /* 0x000fc800078e020a */
[----:B------:R-:W-:Y:S02]  /*05d0*/  IMAD.WIDE R20, R5, 0x8, R26 ;  /* 0x0000000805147825 */ /* 0x000fe400078e021a */
[----:B------:R-:W2:Y:S04]  /*05e0*/  LDG.E.64 R12, desc[UR6][R12.64] ;  /* 0x000000060c0c7981 */ /* 0x000ea8000c1e1b00 */
[----:B------:R0:W2:Y:S01]  /*05f0*/  LDG.E.64 R14, desc[UR6][R20.64] ;  /* 0x00000006140e7981 */ /* 0x0000a2000c1e1b00 */
[----:B------:R-:W-:-:S04]  /*0600*/  IADD3 R23, PT, PT, R6, -0x2, RZ ;  /* 0xfffffffe06177810 */ /* 0x000fc80007ffe0ff */
[----:B------:R-:W-:Y:S01]  /*0610*/  IABS R23, R23 ;  /* 0x0000001700177213 */ /* 0x000fe20000000000 */
[----:B---3--:R-:W-:-:S03]  /*0620*/  DFMA R16, R18, R16, R24 ;  /* 0x000000101210722b */ /* 0x008fc60000000018 */
[----:B------:R-:W-:Y:S01]  /*0630*/  MOV R19, R23 ;  /* 0x0000001700137202 */ /* 0x000fe20000000f00 */
[C---:B------:R-:W-:Y:S01]  /*0640*/  VIADD R18, R6.reuse, 0xfffffffd ;  /* 0xfffffffd06127836 */ /* 0x040fe20000000000 */
[----:B------:R-:W-:-:S03]  /*0650*/  IADD3 R24, PT, PT, R6, -0x4, RZ ;  /* 0xfffffffc06187810 */ /* 0x000fc60007ffe0ff */
[----:B------:R-:W-:Y:S01]  /*0660*/  IMAD.IADD R19, R2, 0x1, -R19 ;  /* 0x0000000102137824 */ /* 0x000fe200078e0a13 */
[----:B------:R-:W-:Y:S01]  /*0670*/  IABS R23, R18 ;  /* 0x0000001200177213 */ /* 0x000fe20000000000 */
[----:B0-----:R-:W-:Y:S01]  /*0680*/  IMAD.WIDE R20, R5, 0x8, R20 ;  /* 0x0000000805147825 */ /* 0x001fe200078e0214 */
[----:B------:R-:W-:-:S03]  /*0690*/  IABS R24, R24 ;  /* 0x0000001800187213 */ /* 0x000fc60000000000 */
[----:B------:R-:W-:-:S04]  /*06a0*/  IMAD.WIDE R18, R19, 0x8, R10 ;  /* 0x0000000813127825 */ /* 0x000fc800078e020a */
[----:B------:R-:W-:Y:S02]  /*06b0*/  IMAD.IADD R23, R2, 0x1, -R23 ;  /* 0x0000000102177824 */ /* 0x000fe400078e0a17 */
[----:B------:R-:W3:Y:S02]  /*06c0*/  LDG.E.64 R18, desc[UR6][R18.64] ;  /* 0x0000000612127981 */ /* 0x000ee4000c1e1b00 */
[----:B------:R-:W-:-:S06]  /*06d0*/  IMAD.WIDE R26, R23, 0x8, R10 ;  /* 0x00000008171a7825 */ /* 0x000fcc00078e020a */
[----:B------:R-:W4:Y:S01]  /*06e0*/  LDG.E.64 R26, desc[UR6][R26.64] ;  /* 0x000000061a1a7981 */ /* 0x000f22000c1e1b00 */
[----:B--2---:R-:W-:-:S03]  /*06f0*/  DFMA R12, R12, R14, R16 ;  /* 0x0000000e0c0c722b */ /* 0x004fc60000000010 */
[----:B------:R-:W3:Y:S01]  /*0700*/  LDG.E.64 R14, desc[UR6][R20.64] ;  /* 0x00000006140e7981 */ /* 0x000ee2000c1e1b00 */
[----:B------:R-:W-:Y:S01]  /*0710*/  MOV R17, R24 ;  /* 0x0000001800117202 */ /* 0x000fe20000000f00 */
[----:B------:R-:W-:-:S04]  /*0720*/  IMAD.WIDE R24, R5, 0x8, R20 ;  /* 0x0000000805187825 */ /* 0x000fc800078e0214 */
[----:B------:R-:W-:Y:S02]  /*0730*/  IMAD.IADD R23, R2, 0x1, -R17 ;  /* 0x0000000102177824 */ /* 0x000fe400078e0a11 */
[----:B------:R-:W4:Y:S01]  /*0740*/  LDG.E.64 R16, desc[UR6][R24.64] ;  /* 0x0000000618107981 */ /* 0x000f22000c1e1b00 */
[----:B------:R-:W-:-:S04]  /*0750*/  IMAD.WIDE R28, R5, 0x8, R24 ;  /* 0x00000008051c7825 */ /* 0x000fc800078e0218 */
[----:B------:R-:W-:Y:S02]  /*0760*/  IMAD.WIDE R10, R23, 0x8, R10 ;  /* 0x00000008170a7825 */ /* 0x000fe400078e020a */
[----:B------:R-:W2:Y:S04]  /*0770*/  LDG.E.64 R28, desc[UR6][R28.64] ;  /* 0x000000061c1c7981 */ /* 0x000ea8000c1e1b00 */
[----:B------:R-:W2:Y:S01]  /*0780*/  LDG.E.64 R10, desc[UR6][R10.64] ;  /* 0x000000060a0a7981 */ /* 0x000ea2000c1e1b00 */
[----:B------:R-:W-:-:S04]  /*0790*/  IADD3 R9, PT, PT, R9, 0x8, RZ ;  /* 0x0000000809097810 */ /* 0x000fc80007ffe0ff */
[----:B------:R-:W-:Y:S01]  /*07a0*/  ISETP.NE.AND P1, PT, R9, RZ, PT ;  /* 0x000000ff0900720c */ /* 0x000fe20003f25270 */
[----:B------:R-:W-:Y:S01]  /*07b0*/  VIADD R4, R4, 0x8 ;  /* 0x0000000804047836 */ /* 0x000fe20000000000 */
[----:B------:R-:W-:Y:S01]  /*07c0*/  IADD3 R6, PT, PT, R6, -0x8, RZ ;  /* 0xfffffff806067810 */ /* 0x000fe20007ffe0ff */
[----:B------:R-:W-:Y:S01]  /*07d0*/  IMAD R22, R5, 0x8, R22 ;  /* 0x0000000805167824 */ /* 0x000fe200078e0216 */
[----:B---3--:R-:W-:-:S08]  /*07e0*/  DFMA R12, R18, R14, R12 ;  /* 0x0000000e120c722b */ /* 0x008fd0000000000c */
[----:B----4-:R-:W-:-:S08]  /*07f0*/  DFMA R16, R26, R16, R12 ;  /* 0x000000101a10722b */ /* 0x010fd0000000000c */
[----:B--2---:R-:W-:Y:S01]  /*0800*/  DFMA R16, R10, R28, R16 ;  /* 0x0000001c0a10722b */ /* 0x004fe20000000010 */
[----:B------:R-:W-:Y:S10]  /*0810*/  @P1 BRA `(.L_x_12) ;  /* 0xfffffff800dc1947 */ /* 0x000ff4000383ffff */
.L_x_11:
[----:B------:R-:W-:Y:S05]  /*0820*/  BSYNC.RECONVERGENT B1 ;  /* 0x0000000000017941 */ /* 0x000fea0003800200 */
.L_x_10:
[----:B------:R-:W-:Y:S05]  /*0830*/  @!P0 BRA `(.L_x_9) ;  /* 0x0000000400508947 */ /* 0x000fea0003800000 */
[----:B------:R-:W-:Y:S01]  /*0840*/  ISETP.GE.U32.AND P0, PT, R8, 0x4, PT ;  /* 0x000000040800780c */ /* 0x000fe20003f06070 */
[----:B------:R-:W-:Y:S01]  /*0850*/  BSSY.RECONVERGENT B1, `(.L_x_13) ;  /* 0x0000029000017945 */ /* 0x000fe20003800200 */
[----:B------:R-:W-:-:S04]  /*0860*/  LOP3.LUT R6, R7, 0x3, RZ, 0xc0, !PT ;  /* 0x0000000307067812 */ /* 0x000fc800078ec0ff */
[----:B------:R-:W-:-:S07]  /*0870*/  ISETP.NE.AND P1, PT, R6, RZ, PT ;  /* 0x000000ff0600720c */ /* 0x000fce0003f25270 */
[----:B------:R-:W-:Y:S06]  /*0880*/  @!P0 BRA `(.L_x_14) ;  /* 0x0000000000948947 */ /* 0x000fec0003800000 */
[----:B------:R-:W0:Y:S01]  /*0890*/  LDC.64 R20, c[0x0][0x380] ;  /* 0x0000e000ff147b82 */ /* 0x000e220000000a00 */
[-C--:B------:R-:W-:Y:S01]  /*08a0*/  IADD3 R8, PT, PT, R3, -R4.reuse, RZ ;  /* 0x8000000403087210 */ /* 0x080fe20007ffe0ff */
[----:B------:R-:W-:Y:S01]  /*08b0*/  IMAD R9, R4, R5, R0 ;  /* 0x0000000504097224 */ /* 0x000fe200078e0200 */
[----:B------:R-:W-:Y:S02]  /*08c0*/  LOP3.LUT R10, RZ, R4, RZ, 0x33, !PT ;  /* 0x00000004ff0a7212 */ /* 0x000fe400078e33ff */
[----:B------:R-:W-:-:S03]  /*08d0*/  IABS R25, R8 ;  /* 0x0000000800197213 */ /* 0x000fc60000000000 */
[----:B------:R-:W1:Y:S01]  /*08e0*/  LDC.64 R14, c[0x0][0x390] ;  /* 0x0000e400ff0e7b82 */ /* 0x000e620000000a00 */
[----:B------:R-:W-:Y:S01]  /*08f0*/  IMAD.IADD R10, R3, 0x1, R10 ;  /* 0x00000001030a7824 */ /* 0x000fe200078e020a */
[----:B------:R-:W-:-:S04]  /*0900*/  IADD3 R25, PT, PT, R2, -R25, RZ ;  /* 0x8000001902197210 */ /* 0x000fc80007ffe0ff */
[----:B------:R-:W-:-:S05]  /*0910*/  IABS R13, R10 ;  /* 0x0000000a000d7213 */ /* 0x000fca0000000000 */
[----:B------:R-:W-:Y:S02]  /*0920*/  IMAD.IADD R13, R2, 0x1, -R13 ;  /* 0x00000001020d7824 */ /* 0x000fe400078e0a0d */
[----:B0-----:R-:W-:-:S04]  /*0930*/  IMAD.WIDE R20, R9, 0x8, R20 ;  /* 0x0000000809147825 */ /* 0x001fc800078e0214 */
[C---:B------:R-:W-:Y:S01]  /*0940*/  VIADD R9, R8.reuse, 0xfffffffe ;  /* 0xfffffffe08097836 */ /* 0x040fe20000000000 */
[----:B------:R-:W-:Y:S01]  /*0950*/  IADD3 R8, PT, PT, R8, -0x3, RZ ;  /* 0xfffffffd08087810 */ /* 0x000fe20007ffe0ff */
[----:B-1----:R-:W-:-:S03]  /*0960*/  IMAD.WIDE R24, R25, 0x8, R14 ;  /* 0x0000000819187825 */ /* 0x002fc600078e020e */
[----:B------:R-:W-:Y:S02]  /*0970*/  IABS R19, R9 ;  /* 0x0000000900137213 */ /* 0x000fe40000000000 */
[----:B------:R-:W-:Y:S02]  /*0980*/  IABS R23, R8 ;  /* 0x0000000800177213 */ /* 0x000fe40000000000 */
[----:B------:R-:W2:Y:S01]  /*0990*/  LDG.E.64 R8, desc[UR6][R20.64] ;  /* 0x0000000614087981 */ /* 0x000ea2000c1e1b00 */
[----:B------:R-:W-:-:S03]  /*09a0*/  IMAD.WIDE R12, R13, 0x8, R14 ;  /* 0x000000080d0c7825 */ /* 0x000fc600078e020e */
[----:B------:R-:W2:Y:S01]  /*09b0*/  LDG.E.64 R24, desc[UR6][R24.64] ;  /* 0x0000000618187981 */ /* 0x000ea2000c1e1b00 */
[----:B------:R-:W-:Y:S01]  /*09c0*/  IMAD.WIDE R28, R5, 0x8, R20 ;  /* 0x00000008051c7825 */ /* 0x000fe200078e0214 */
[----:B------:R-:W-:Y:S02]  /*09d0*/  IADD3 R19, PT, PT, R2, -R19, RZ ;  /* 0x8000001302137210 */ /* 0x000fe40007ffe0ff */
[----:B------:R-:W3:Y:S04]  /*09e0*/  LDG.E.64 R12, desc[UR6][R12.64] ;  /* 0x000000060c0c7981 */ /* 0x000ee8000c1e1b00 */
[----:B------:R-:W3:Y:S01]  /*09f0*/  LDG.E.64 R10, desc[UR6][R28.64] ;  /* 0x000000061c0a7981 */ /* 0x000ee2000c1e1b00 */
[----:B------:R-:W-:-:S04]  /*0a00*/  IMAD.WIDE R18, R19, 0x8, R14 ;  /* 0x0000000813127825 */ /* 0x000fc800078e020e */
[----:B------:R-:W-:Y:S02]  /*0a10*/  IMAD.WIDE R26, R5, 0x8, R28 ;  /* 0x00000008051a7825 */ /* 0x000fe400078e021c */
[----:B------:R-:W4:Y:S02]  /*0a20*/  LDG.E.64 R18, desc[UR6][R18.64] ;  /* 0x0000000612127981 */ /* 0x000f24000c1e1b00 */
[----:B------:R-:W-:Y:S02]  /*0a30*/  IMAD.IADD R23, R2, 0x1, -R23 ;  /* 0x0000000102177824 */ /* 0x000fe400078e0a17 */
[----:B------:R-:W4:Y:S02]  /*0a40*/  LDG.E.64 R20, desc[UR6][R26.64] ;  /* 0x000000061a147981 */ /* 0x000f24000c1e1b00 */
[----:B------:R-:W-:-:S04]  /*0a50*/  IMAD.WIDE R14, R23, 0x8, R14 ;  /* 0x00000008170e7825 */ /* 0x000fc800078e020e */
[----:B------:R-:W-:Y:S02]  /*0a60*/  IMAD.WIDE R22, R5, 0x8, R26 ;  /* 0x0000000805167825 */ /* 0x000fe400078e021a */
[----:B------:R-:W5:Y:S04]  /*0a70*/  LDG.E.64 R14, desc[UR6][R14.64] ;  /* 0x000000060e0e7981 */ /* 0x000f68000c1e1b00 */
[----:B------:R-:W5:Y:S01]  /*0a80*/  LDG.E.64 R22, desc[UR6][R22.64] ;  /* 0x0000000616167981 */ /* 0x000f62000c1e1b00 */
[----:B------:R-:W-:Y:S01]  /*0a90*/  IADD3 R4, PT, PT, R4, 0x4, RZ ;  /* 0x0000000404047810 */ /* 0x000fe20007ffe0ff */
[----:B--2---:R-:W-:-:S08]  /*0aa0*/  DFMA R8, R24, R8, R16 ;  /* 0x000000081808722b */ /* 0x004fd00000000010 */
[----:B---3--:R-:W-:-:S08]  /*0ab0*/  DFMA R8, R12, R10, R8 ;  /* 0x0000000a0c08722b */ /* 0x008fd00000000008 */
[----:B----4-:R-:W-:-:S08]  /*0ac0*/  DFMA R8, R18, R20, R8 ;  /* 0x000000141208722b */ /* 0x010fd00000000008 */
[----:B-----5:R-:W-:-:S11]  /*0ad0*/  DFMA R16, R14, R22, R8 ;  /* 0x000000160e10722b */ /* 0x020fd60000000008 */
.L_x_14:
[----:B------:R-:W-:Y:S05]  /*0ae0*/  BSYNC.RECONVERGENT B1 ;  /* 0x0000000000017941 */ /* 0x000fea0003800200 */
.L_x_13:
[----:B------:R-:W-:Y:S05]  /*0af0*/  @!P1 BRA `(.L_x_9) ;  /* 0x0000000000a09947 */ /* 0x000fea0003800000 */
[----:B------:R-:W-:Y:S01]  /*0b00*/  ISETP.NE.AND P0, PT, R6, 0x1, PT ;  /* 0x000000010600780c */ /* 0x000fe20003f05270 */
[----:B------:R-:W-:Y:S01]  /*0b10*/  BSSY.RECONVERGENT B1, `(.L_x_15) ;  /* 0x000001a000017945 */ /* 0x000fe20003800200 */
[----:B------:R-:W-:-:S04]  /*0b20*/  LOP3.LUT R7, R7, 0x1, RZ, 0xc0, !PT ;  /* 0x0000000107077812 */ /* 0x000fc800078ec0ff */
[----:B------:R-:W-:-:S07]  /*0b30*/  ISETP.NE.U32.AND P1, PT, R7, 0x1, PT ;  /* 0x000000010700780c */ /* 0x000fce0003f25070 */
[----:B------:R-:W-:Y:S06]  /*0b40*/  @!P0 BRA `(.L_x_16) ;  /* 0x0000000000588947 */ /* 0x000fec0003800000 */
[----:B------:R-:W0:Y:S01]  /*0b50*/  LDC.64 R6, c[0x0][0x380] ;  /* 0x0000e000ff067b82 */ /* 0x000e220000000a00 */
[----:B------:R-:W-:Y:S01]  /*0b60*/  IMAD.IADD R10, R3, 0x1, -R4 ;  /* 0x00000001030a7824 */ /* 0x000fe200078e0a04 */
[----:B------:R-:W-:Y:S01]  /*0b70*/  LOP3.LUT R12, RZ, R4, RZ, 0x33, !PT ;  /* 0x00000004ff0c7212 */ /* 0x000fe200078e33ff */
[----:B------:R-:W-:-:S03]  /*0b80*/  IMAD R13, R4, R5, R0 ;  /* 0x00000005040d7224 */ /* 0x000fc600078e0200 */
[----:B------:R-:W-:Y:S02]  /*0b90*/  IABS R11, R10 ;  /* 0x0000000a000b7213 */ /* 0x000fe40000000000 */
[----:B------:R-:W1:Y:S01]  /*0ba0*/  LDC.64 R8, c[0x0][0x390] ;  /* 0x0000e400ff087b82 */ /* 0x000e620000000a00 */
[----:B------:R-:W-:Y:S02]  /*0bb0*/  IADD3 R12, PT, PT, R3, R12, RZ ;  /* 0x0000000c030c7210 */ /* 0x000fe40007ffe0ff */
[----:B------:R-:W-:Y:S02]  /*0bc0*/  IMAD.IADD R11, R2, 0x1, -R11 ;  /* 0x00000001020b7824 */ /* 0x000fe400078e0a0b */
[----:B------:R-:W-:Y:S01]  /*0bd0*/  IABS R10, R12 ;  /* 0x0000000c000a7213 */ /* 0x000fe20000000000 */
[----:B0-----:R-:W-:-:S03]  /*0be0*/  IMAD.WIDE R12, R13, 0x8, R6 ;  /* 0x000000080d0c7825 */ /* 0x001fc600078e0206 */
[----:B------:R-:W-:-:S04]  /*0bf0*/  MOV R7, R10 ;  /* 0x0000000a00077202 */ /* 0x000fc80000000f00 */
[----:B------:R-:W-:Y:S02]  /*0c00*/  IADD3 R19, PT, PT, R2, -R7, RZ ;  /* 0x8000000702137210 */ /* 0x000fe40007ffe0ff */
[----:B------:R-:W2:Y:S01]  /*0c10*/  LDG.E.64 R6, desc[UR6][R12.64] ;  /* 0x000000060c067981 */ /* 0x000ea2000c1e1b00 */
[----:B-1----:R-:W-:-:S04]  /*0c20*/  IMAD.WIDE R10, R11, 0x8, R8 ;  /* 0x000000080b0a7825 */ /* 0x002fc800078e0208 */
[----:B------:R-:W-:Y:S02]  /*0c30*/  IMAD.WIDE R14, R5, 0x8, R12 ;  /* 0x00000008050e7825 */ /* 0x000fe400078e020c */
[----:B------:R-:W2:Y:S02]  /*0c40*/  LDG.E.64 R10, desc[UR6][R10.64] ;  /* 0x000000060a0a7981 */ /* 0x000ea4000c1e1b00 */
[----:B------:R-:W-:Y:S02]  /*0c50*/  IMAD.WIDE R8, R19, 0x8, R8 ;  /* 0x0000000813087825 */ /* 0x000fe400078e0208 */
[----:B------:R-:W3:Y:S04]  /*0c60*/  LDG.E.64 R14, desc[UR6][R14.64] ;  /* 0x000000060e0e7981 */ /* 0x000ee8000c1e1b00 */
[----:B------:R-:W3:Y:S01]  /*0c70*/  LDG.E.64 R8, desc[UR6][R8.64] ;  /* 0x0000000608087981 */ /* 0x000ee2000c1e1b00 */
[----:B------:R-:W-:Y:S01]  /*0c80*/  VIADD R4, R4, 0x2 ;  /* 0x0000000204047836 */ /* 0x000fe20000000000 */
[----:B--2---:R-:W-:-:S08]  /*0c90*/  DFMA R6, R10, R6, R16 ;  /* 0x000000060a06722b */ /* 0x004fd00000000010 */
[----:B---3--:R-:W-:-:S11]  /*0ca0*/  DFMA R16, R8, R14, R6 ;  /* 0x0000000e0810722b */ /* 0x008fd60000000006 */
.L_x_16:
[----:B------:R-:W-:Y:S05]  /*0cb0*/  BSYNC.RECONVERGENT B1 ;  /* 0x0000000000017941 */ /* 0x000fea0003800200 */
.L_x_15:
[----:B------:R-:W-:Y:S05]  /*0cc0*/  @P1 BRA `(.L_x_9) ;  /* 0x00000000002c1947 */ /* 0x000fea0003800000 */
[----:B------:R-:W0:Y:S01]  /*0cd0*/  LDC.64 R8, c[0x0][0x380] ;  /* 0x0000e000ff087b82 */ /* 0x000e220000000a00 */
[----:B------:R-:W-:Y:S01]  /*0ce0*/  IADD3 R10, PT, PT, R3, -R4, RZ ;  /* 0x80000004030a7210 */ /* 0x000fe20007ffe0ff */
[----:B------:R-:W-:-:S03]  /*0cf0*/  IMAD R13, R4, R5, R0 ;  /* 0x00000005040d7224 */ /* 0x000fc600078e0200 */
[----:B------:R-:W-:-:S03]  /*0d00*/  IABS R11, R10 ;  /* 0x0000000a000b7213 */ /* 0x000fc60000000000 */
[----:B------:R-:W1:Y:S01]  /*0d10*/  LDC.64 R6, c[0x0][0x390] ;  /* 0x0000e400ff067b82 */ /* 0x000e620000000a00 */
[----:B------:R-:W-:Y:S01]  /*0d20*/  IADD3 R11, PT, PT, R2, -R11, RZ ;  /* 0x8000000b020b7210 */ /* 0x000fe20007ffe0ff */
[----:B0-----:R-:W-:-:S06]  /*0d30*/  IMAD.WIDE R8, R13, 0x8, R8 ;  /* 0x000000080d087825 */ /* 0x001fcc00078e0208 */
[----:B------:R-:W2:Y:S01]  /*0d40*/  LDG.E.64 R8, desc[UR6][R8.64] ;  /* 0x0000000608087981 */ /* 0x000ea2000c1e1b00 */
[----:B-1----:R-:W-:-:S06]  /*0d50*/  IMAD.WIDE R6, R11, 0x8, R6 ;  /* 0x000000080b067825 */ /* 0x002fcc00078e0206 */
[----:B------:R-:W2:Y:S02]  /*0d60*/  LDG.E.64 R6, desc[UR6][R6.64] ;  /* 0x0000000606067981 */ /* 0x000ea4000c1e1b00 */
[----:B--2---:R-:W-:-:S11]  /*0d70*/  DFMA R16, R6, R8, R16 ;  /* 0x000000080610722b */ /* 0x004fd60000000010 */
.L_x_9:
[----:B------:R-:W-:Y:S05]  /*0d80*/  BSYNC.RECONVERGENT B0 ;  /* 0x0000000000007941 */ /* 0x000fea0003800200 */
.L_x_8:
[----:B------:R-:W0:Y:S01]  /*0d90*/  LDC.64 R6, c[0x0][0x398] ;  /* 0x0000e600ff067b82 */ /* 0x000e220000000a00 */
[----:B------:R-:W-:-:S04]  /*0da0*/  IMAD R3, R3, R5, R0 ;  /* 0x0000000503037224 */ /* 0x000fc800078e0200 */
[----:B0-----:R-:W-:-:S05]  /*0db0*/  IMAD.WIDE R2, R3, 0x8, R6 ;  /* 0x0000000803027825 */ /* 0x001fca00078e0206 */
[----:B------:R-:W-:Y:S01]  /*0dc0*/  STG.E.64 desc[UR6][R2.64], R16 ;  /* 0x0000001002007986 */ /* 0x000fe2000c101b06 */
[----:B------:R-:W-:Y:S05]  /*0dd0*/  EXIT ;  /* 0x000000000000794d */ /* 0x000fea0003800000 */
.L_x_17:
        /* <DEDUP_REMOVED lines=10> */
.L_x_71:


//--------------------- .text._Z10div_filterPdS_ii --------------------------
	.section	.text._Z10div_filterPdS_ii,"ax",@progbits
	.align	128
        .global         _Z10div_filterPdS_ii
        .type           _Z10div_filterPdS_ii,@function
        .size           _Z10div_filterPdS_ii,(.L_x_67 - _Z10div_filterPdS_ii)
        .other          _Z10div_filterPdS_ii,@"STO_CUDA_ENTRY STV_DEFAULT"
_Z10div_filterPdS_ii:
.text._Z10div_filterPdS_ii:
[----:B------:R-:W-:Y:S01]  /*0000*/  LDC R1, c[0x0][0x37c] ;  /* 0x0000df00ff017b82 */ /* 0x000fe20000000800 */
[----:B------:R-:W0:Y:S07]  /*0010*/  S2R R3, SR_TID.X ;  /* 0x0000000000037919 */ /* 0x000e2e0000002100 */
[----:B------:R-:W0:Y:S08]  /*0020*/  S2UR UR4, SR_CTAID.X ;  /* 0x00000000000479c3 */ /* 0x000e300000002500 */
[----:B------:R-:W0:Y:S08]  /*0030*/  LDC R2, c[0x0][0x360] ;  /* 0x0000d800ff027b82 */ /* 0x000e300000000800 */
[----:B------:R-:W1:Y:S01]  /*0040*/  LDC.64 R4, c[0x0][0x390] ;  /* 0x0000e400ff047b82 */ /* 0x000e620000000a00 */
[----:B0-----:R-:W-:-:S04]  /*0050*/  IMAD R2, R2, UR4, R3 ;  /* 0x0000000402027c24 */ /* 0x001fc8000f8e0203 */
[----:B-1----:R-:W-:Y:S02]  /*0060*/  IMAD R2, R2, R5, RZ ;  /* 0x0000000502027224 */ /* 0x002fe400078e02ff */
[----:B------:R-:W-:-:S05]  /*0070*/  VIADD R3, R4, 0x1 ;  /* 0x0000000104037836 */ /* 0x000fca0000000000 */
[----:B------:R-:W-:-:S04]  /*0080*/  VIADDMNMX R3, R2, R5, R3, PT ;  /* 0x0000000502037246 */ /* 0x000fc80003800103 */
[----:B------:R-:W-:-:S13]  /*0090*/  ISETP.GE.AND P0, PT, R2, R3, PT ;  /* 0x000000030200720c */ /* 0x000fda0003f06270 */
[----:B------:R-:W-:Y:S05]  /*00a0*/  @P0 EXIT ;  /* 0x000000000000094d */ /* 0x000fea0003800000 */
[--C-:B------:R-:W-:Y:S01]  /*00b0*/  IMAD.IADD R0, R3, 0x1, -R2.reuse ;  /* 0x0000000103007824 */ /* 0x100fe200078e0a02 */
[----:B------:R-:W0:Y:S01]  /*00c0*/  LDCU.64 UR6, c[0x0][0x358] ;  /* 0x00006b00ff0677ac */ /* 0x000e220008000a00 */
[----:B------:R-:W-:Y:S01]  /*00d0*/  BSSY.RECONVERGENT B0, `(.L_x_18) ;  /* 0x0000027000007945 */ /* 0x000fe20003800200 */
[----:B------:R-:W-:Y:S02]  /*00e0*/  IMAD.MOV.U32 R4, RZ, RZ, R2 ;  /* 0x000000ffff047224 */ /* 0x000fe400078e0002 */
[----:B------:R-:W-:-:S13]  /*00f0*/  LOP3.LUT P0, R0, R0, 0x3, RZ, 0xc0, !PT ;  /* 0x0000000300007812 */ /* 0x000fda000780c0ff */
[----:B------:R-:W-:Y:S05]  /*0100*/  @!P0 BRA `(.L_x_19) ;  /* 0x00000000008c8947 */ /* 0x000fea0003800000 */
[----:B------:R-:W1:Y:S01]  /*0110*/  LDC.64 R14, c[0x0][0x380] ;  /* 0x0000e000ff0e7b82 */ /* 0x000e620000000a00 */
[----:B------:R-:W-:Y:S02]  /*0120*/  IMAD.MOV R5, RZ, RZ, -R0 ;  /* 0x000000ffff057224 */ /* 0x000fe400078e0a00 */
[----:B------:R-:W-:-:S07]  /*0130*/  IMAD.MOV.U32 R4, RZ, RZ, R2 ;  /* 0x000000ffff047224 */ /* 0x000fce00078e0002 */
.L_x_22:
[----:B------:R-:W0:Y:S02]  /*0140*/  LDC.64 R10, c[0x0][0x388] ;  /* 0x0000e200ff0a7b82 */ /* 0x000e240000000a00 */
[----:B0-2---:R-:W2:Y:S01]  /*0150*/  LDG.E.64 R10, desc[UR6][R10.64] ;  /* 0x000000060a0a7981 */ /* 0x005ea2000c1e1b00 */
[----:B-1----:R-:W-:-:S05]  /*0160*/  IMAD.WIDE R12, R4, 0x8, R14 ;  /* 0x00000008040c7825 */ /* 0x002fca00078e020e */
[----:B------:R-:W3:Y:S01]  /*0170*/  LDG.E.64 R8, desc[UR6][R12.64] ;  /* 0x000000060c087981 */ /* 0x000ee2000c1e1b00 */
[----:B------:R-:W-:Y:S01]  /*0180*/  IMAD.MOV.U32 R6, RZ, RZ, 0x1 ;  /* 0x00000001ff067424 */ /* 0x000fe200078e00ff */
[----:B------:R-:W-:Y:S01]  /*0190*/  BSSY.RECONVERGENT B1, `(.L_x_20) ;  /* 0x0000017000017945 */ /* 0x000fe20003800200 */
[----:B------:R-:W-:-:S05]  /*01a0*/  VIADD R5, R5, 0x1 ;  /* 0x0000000105057836 */ /* 0x000fca0000000000 */
[----:B------:R-:W-:Y:S01]  /*01b0*/  ISETP.NE.AND P1, PT, R5, RZ, PT ;  /* 0x000000ff0500720c */ /* 0x000fe20003f25270 */
[----:B--2---:R-:W0:Y:S01]  /*01c0*/  MUFU.RCP64H R7, R11 ;  /* 0x0000000b00077308 */ /* 0x004e220000001800 */
[----:B---3--:R-:W-:Y:S01]  /*01d0*/  FSETP.GEU.AND P2, PT, |R9|, 6.5827683646048100446e-37, PT ;  /* 0x036000000900780b */ /* 0x008fe20003f4e200 */
[----:B0-----:R-:W-:-:S08]  /*01e0*/  DFMA R16, -R10, R6, 1 ;  /* 0x3ff000000a10742b */ /* 0x001fd00000000106 */
[----:B------:R-:W-:-:S08]  /*01f0*/  DFMA R16, R16, R16, R16 ;  /* 0x000000101010722b */ /* 0x000fd00000000010 */
[----:B------:R-:W-:-:S08]  /*0200*/  DFMA R16, R6, R16, R6 ;  /* 0x000000100610722b */ /* 0x000fd00000000006 */
[----:B------:R-:W-:-:S08]  /*0210*/  DFMA R6, -R10, R16, 1 ;  /* 0x3ff000000a06742b */ /* 0x000fd00000000110 */
[----:B------:R-:W-:-:S08]  /*0220*/  DFMA R6, R16, R6, R16 ;  /* 0x000000061006722b */ /* 0x000fd00000000010 */
[----:B------:R-:W-:-:S08]  /*0230*/  DMUL R16, R8, R6 ;  /* 0x0000000608107228 */ /* 0x000fd00000000000 */
[----:B------:R-:W-:-:S08]  /*0240*/  DFMA R18, -R10, R16, R8 ;  /* 0x000000100a12722b */ /* 0x000fd00000000108 */
[----:B------:R-:W-:-:S10]  /*0250*/  DFMA R6, R6, R18, R16 ;  /* 0x000000120606722b */ /* 0x000fd40000000010 */
[----:B------:R-:W-:-:S05]  /*0260*/  FFMA R0, RZ, R11, R7 ;  /* 0x0000000bff007223 */ /* 0x000fca0000000007 */
[----:B------:R-:W-:-:S13]  /*0270*/  FSETP.GT.AND P0, PT, |R0|, 1.469367938527859385e-39, PT ;  /* 0x001000000000780b */ /* 0x000fda0003f04200 */
[----:B------:R-:W-:Y:S05]  /*0280*/  @P0 BRA P2, `(.L_x_21) ;  /* 0x00000000001c0947 */ /* 0x000fea0001000000 */
[----:B------:R-:W-:Y:S01]  /*0290*/  IMAD.MOV.U32 R7, RZ, RZ, R9 ;  /* 0x000000ffff077224 */ /* 0x000fe200078e0009 */
[----:B------:R-:W-:Y:S01]  /*02a0*/  MOV R6, R8 ;  /* 0x0000000800067202 */ /* 0x000fe20000000f00 */
[----:B------:R-:W-:Y:S01]  /*02b0*/  IMAD.MOV.U32 R9, RZ, RZ, R11 ;  /* 0x000000ffff097224 */ /* 0x000fe200078e000b */
[----:B------:R-:W-:-:S07]  /*02c0*/  MOV R0, 0x2e0 ;  /* 0x000002e000007802 */ /* 0x000fce0000000f00 */
[----:B------:R-:W-:Y:S05]  /*02d0*/  CALL.REL.NOINC `($__internal_0_$__cuda_sm20_div_rn_f64_full) ;  /* 0x0000000800087944 */ /* 0x000fea0003c00000 */
[----:B------:R-:W-:Y:S02]  /*02e0*/  IMAD.MOV.U32 R6, RZ, RZ, R18 ;  /* 0x000000ffff067224 */ /* 0x000fe400078e0012 */
[----:B------:R-:W-:-:S07]  /*02f0*/  IMAD.MOV.U32 R7, RZ, RZ, R19 ;  /* 0x000000ffff077224 */ /* 0x000fce00078e0013 */
.L_x_21:
[----:B------:R-:W-:Y:S05]  /*0300*/  BSYNC.RECONVERGENT B1 ;  /* 0x0000000000017941 */ /* 0x000fea0003800200 */
.L_x_20:
[----:B------:R2:W-:Y:S01]  /*0310*/  STG.E.64 desc[UR6][R12.64], R6 ;  /* 0x000000060c007986 */ /* 0x0005e2000c101b06 */
[----:B------:R-:W-:Y:S01]  /*0320*/  VIADD R4, R4, 0x1 ;  /* 0x0000000104047836 */ /* 0x000fe20000000000 */
[----:B------:R-:W-:Y:S06]  /*0330*/  @P1 BRA `(.L_x_22) ;  /* 0xfffffffc00801947 */ /* 0x000fec000383ffff */
.L_x_19:
[----:B0-----:R-:W-:Y:S05]  /*0340*/  BSYNC.RECONVERGENT B0 ;  /* 0x0000000000007941 */ /* 0x001fea0003800200 */
.L_x_18:
[----:B------:R-:W-:-:S05]  /*0350*/  IMAD.IADD R0, R2, 0x1, -R3 ;  /* 0x0000000102007824 */ /* 0x000fca00078e0a03 */
[----:B------:R-:W-:-:S13]  /*0360*/  ISETP.GT.U32.AND P0, PT, R0, -0x4, PT ;  /* 0xfffffffc0000780c */ /* 0x000fda0003f04070 */
[----:B------:R-:W-:Y:S05]  /*0370*/  @P0 EXIT ;  /* 0x000000000000094d */ /* 0x000fea0003800000 */
[----:B------:R-:W0:Y:S01]  /*0380*/  LDCU.64 UR4, c[0x0][0x380] ;  /* 0x00007000ff0477ac */ /* 0x000e220008000a00 */
[----:B------:R-:W-:Y:S01]  /*0390*/  IADD3 R5, PT, PT, -R3, R4, RZ ;  /* 0x0000000403057210 */ /* 0x000fe20007ffe1ff */
[----:B0-----:R-:W-:-:S04]  /*03a0*/  UIADD3 UR4, UP0, UPT, UR4, 0x10, URZ ;  /* 0x0000001004047890 */ /* 0x001fc8000ff1e0ff */
[----:B------:R-:W-:-:S12]  /*03b0*/  UIADD3.X UR5, UPT, UPT, URZ, UR5, URZ, UP0, !UPT ;  /* 0x00000005ff057290 */ /* 0x000fd800087fe4ff */
.L_x_31:
[----:B0-----:R-:W0:Y:S02]  /*03c0*/  LDC.64 R10, c[0x0][0x388] ;  /* 0x0000e200ff0a7b82 */ /* 0x001e240000000a00 */
[----:B0-----:R-:W3:Y:S01]  /*03d0*/  LDG.E.64 R10, desc[UR6][R10.64] ;  /* 0x000000060a0a7981 */ /* 0x001ee2000c1e1b00 */
[----:B------:R-:W-:Y:S02]  /*03e0*/  IMAD.U32 R2, RZ, RZ, UR4 ;  /* 0x00000004ff027e24 */ /* 0x000fe4000f8e00ff */
[----:B------:R-:W-:Y:S02]  /*03f0*/  IMAD.U32 R3, RZ, RZ, UR5 ;  /* 0x00000005ff037e24 */ /* 0x000fe4000f8e00ff */
[----:B------:R-:W-:-:S05]  /*0400*/  IMAD.WIDE R2, R4, 0x8, R2 ;  /* 0x0000000804027825 */ /* 0x000fca00078e0202 */
[----:B------:R-:W4:Y:S01]  /*0410*/  LDG.E.64 R8, desc[UR6][R2.64+-0x10] ;  /* 0xfffff00602087981 */ /* 0x000f22000c1e1b00 */
[----:B--2---:R-:W-:Y:S01]  /*0420*/  IMAD.MOV.U32 R6, RZ, RZ, 0x1 ;  /* 0x00000001ff067424 */ /* 0x004fe200078e00ff */
[----:B------:R-:W-:Y:S01]  /*0430*/  BSSY.RECONVERGENT B0, `(.L_x_23) ;  /* 0x0000017000007945 */ /* 0x000fe20003800200 */
[----:B------:R-:W-:-:S05]  /*0440*/  VIADD R5, R5, 0x4 ;  /* 0x0000000405057836 */ /* 0x000fca0000000000 */
[----:B------:R-:W-:Y:S01]  /*0450*/  ISETP.NE.AND P1, PT, R5, RZ, PT ;  /* 0x000000ff0500720c */ /* 0x000fe20003f25270 */
[----:B---3--:R-:W0:Y:S01]  /*0460*/  MUFU.RCP64H R7, R11 ;  /* 0x0000000b00077308 */ /* 0x008e220000001800 */
[----:B----4-:R-:W-:Y:S01]  /*0470*/  FSETP.GEU.AND P2, PT, |R9|, 6.5827683646048100446e-37, PT ;  /* 0x036000000900780b */ /* 0x010fe20003f4e200 */
        /* <DEDUP_REMOVED lines=18> */
.L_x_24:
[----:B------:R-:W-:Y:S05]  /*05a0*/  BSYNC.RECONVERGENT B0 ;  /* 0x0000000000007941 */ /* 0x000fea0003800200 */
.L_x_23:
[----:B------:R-:W0:Y:S01]  /*05b0*/  LDC.64 R10, c[0x0][0x388] ;  /* 0x0000e200ff0a7b82 */ /* 0x000e220000000a00 */
[----:B------:R1:W-:Y:S04]  /*05c0*/  STG.E.64 desc[UR6][R2.64+-0x10], R6 ;  /* 0xfffff00602007986 */ /* 0x0003e8000c101b06 */
[----:B------:R-:W2:Y:S04]  /*05d0*/  LDG.E.64 R8, desc[UR6][R2.64+-0x8] ;  /* 0xfffff80602087981 */ /* 0x000ea8000c1e1b00 */
[----:B0-----:R-:W3:Y:S01]  /*05e0*/  LDG.E.64 R10, desc[UR6][R10.64] ;  /* 0x000000060a0a7981 */ /* 0x001ee2000c1e1b00 */
[----:B------:R-:W-:Y:S01]  /*05f0*/  IMAD.MOV.U32 R12, RZ, RZ, 0x1 ;  /* 0x00000001ff0c7424 */ /* 0x000fe200078e00ff */
[----:B------:R-:W-:Y:S01]  /*0600*/  BSSY.RECONVERGENT B0, `(.L_x_25) ;  /* 0x0000015000007945 */ /* 0x000fe20003800200 */
[----:B---3--:R-:W0:Y:S04]  /*0610*/  MUFU.RCP64H R13, R11 ;  /* 0x0000000b000d7308 */ /* 0x008e280000001800 */
[----:B0-----:R-:W-:-:S08]  /*0620*/  DFMA R14, -R10, R12, 1 ;  /* 0x3ff000000a0e742b */ /* 0x001fd0000000010c */
[----:B------:R-:W-:-:S08]  /*0630*/  DFMA R14, R14, R14, R14 ;  /* 0x0000000e0e0e722b */ /* 0x000fd0000000000e */
[----:B------:R-:W-:-:S08]  /*0640*/  DFMA R14, R12, R14, R12 ;  /* 0x0000000e0c0e722b */ /* 0x000fd0000000000c */
[----:B------:R-:W-:-:S08]  /*0650*/  DFMA R12, -R10, R14, 1 ;  /* 0x3ff000000a0c742b */ /* 0x000fd0000000010e */
[----:B------:R-:W-:-:S08]  /*0660*/  DFMA R12, R14, R12, R14 ;  /* 0x0000000c0e0c722b */ /* 0x000fd0000000000e */
[----:B--2---:R-:W-:-:S08]  /*0670*/  DMUL R14, R8, R12 ;  /* 0x0000000c080e7228 */ /* 0x004fd00000000000 */
[----:B-1----:R-:W-:-:S08]  /*0680*/  DFMA R6, -R10, R14, R8 ;  /* 0x0000000e0a06722b */ /* 0x002fd00000000108 */
[----:B------:R-:W-:Y:S01]  /*0690*/  DFMA R6, R12, R6, R14 ;  /* 0x000000060c06722b */ /* 0x000fe2000000000e */
[----:B------:R-:W-:-:S09]  /*06a0*/  FSETP.GEU.AND P2, PT, |R9|, 6.5827683646048100446e-37, PT ;  /* 0x036000000900780b */ /* 0x000fd20003f4e200 */
[----:B------:R-:W-:-:S05]  /*06b0*/  FFMA R0, RZ, R11, R7 ;  /* 0x0000000bff007223 */ /* 0x000fca0000000007 */
[----:B------:R-:W-:-:S13]  /*06c0*/  FSETP.GT.AND P0, PT, |R0|, 1.469367938527859385e-39, PT ;  /* 0x001000000000780b */ /* 0x000fda0003f04200 */
[----:B------:R-:W-:Y:S05]  /*06d0*/  @P0 BRA P2, `(.L_x_26) ;  /* 0x00000000001c0947 */ /* 0x000fea0001000000 */
[----:B------:R-:W-:Y:S01]  /*06e0*/  IMAD.MOV.U32 R7, RZ, RZ, R9 ;  /* 0x000000ffff077224 */ /* 0x000fe200078e0009 */
[----:B------:R-:W-:Y:S01]  /*06f0*/  MOV R0, 0x730 ;  /* 0x0000073000007802 */ /* 0x000fe20000000f00 */
[----:B------:R-:W-:Y:S02]  /*0700*/  IMAD.MOV.U32 R6, RZ, RZ, R8 ;  /* 0x000000ffff067224 */ /* 0x000fe400078e0008 */
[----:B------:R-:W-:-:S07]  /*0710*/  IMAD.MOV.U32 R9, RZ, RZ, R11 ;  /* 0x000000ffff097224 */ /* 0x000fce00078e000b */
[----:B------:R-:W-:Y:S05]  /*0720*/  CALL.REL.NOINC `($__internal_0_$__cuda_sm20_div_rn_f64_full) ;  /* 0x0000000000f47944 */ /* 0x000fea0003c00000 */
[----:B------:R-:W-:Y:S01]  /*0730*/  MOV R6, R18 ;  /* 0x0000001200067202 */ /* 0x000fe20000000f00 */
[----:B------:R-:W-:-:S07]  /*0740*/  IMAD.MOV.U32 R7, RZ, RZ, R19 ;  /* 0x000000ffff077224 */ /* 0x000fce00078e0013 */
.L_x_26:
[----:B------:R-:W-:Y:S05]  /*0750*/  BSYNC.RECONVERGENT B0 ;  /* 0x0000000000007941 */ /* 0x000fea0003800200 */
.L_x_25:
        /* <DEDUP_REMOVED lines=24> */
[----:B------:R-:W-:Y:S01]  /*08e0*/  IMAD.MOV.U32 R6, RZ, RZ, R18 ;  /* 0x000000ffff067224 */ /* 0x000fe200078e0012 */
[----:B------:R-:W-:-:S07]  /*08f0*/  MOV R7, R19 ;  /* 0x0000001300077202 */ /* 0x000fce0000000f00 */
.L_x_28:
[----:B------:R-:W-:Y:S05]  /*0900*/  BSYNC.RECONVERGENT B0 ;  /* 0x0000000000007941 */ /* 0x000fea0003800200 */
.L_x_27:
        /* <DEDUP_REMOVED lines=24> */
[----:B------:R-:W-:Y:S02]  /*0a90*/  IMAD.MOV.U32 R6, RZ, RZ, R18 ;  /* 0x000000ffff067224 */ /* 0x000fe400078e0012 */
[----:B------:R-:W-:-:S07]  /*0aa0*/  IMAD.MOV.U32 R7, RZ, RZ, R19 ;  /* 0x000000ffff077224 */ /* 0x000fce00078e0013 */
.L_x_30:
[----:B------:R-:W-:Y:S05]  /*0ab0*/  BSYNC.RECONVERGENT B0 ;  /* 0x0000000000007941 */ /* 0x000fea0003800200 */
.L_x_29:
[----:B------:R0:W-:Y:S01]  /*0ac0*/  STG.E.64 desc[UR6][R2.64+0x8], R6 ;  /* 0x0000080602007986 */ /* 0x0001e2000c101b06 */
[----:B------:R-:W-:Y:S01]  /*0ad0*/  IADD3 R4, PT, PT, R4, 0x4, RZ ;  /* 0x0000000404047810 */ /* 0x000fe20007ffe0ff */
[----:B------:R-:W-:Y:S06]  /*0ae0*/  @P1 BRA `(.L_x_31) ;  /* 0xfffffff800341947 */ /* 0x000fec000383ffff */
[----:B------:R-:W-:Y:S05]  /*0af0*/  EXIT ;  /* 0x000000000000794d */ /* 0x000fea0003800000 */
        .weak           $__internal_0_$__cuda_sm20_div_rn_f64_full
        .type           $__internal_0_$__cuda_sm20_div_rn_f64_full,@function
        .size           $__internal_0_$__cuda_sm20_div_rn_f64_full,(.L_x_67 - $__internal_0_$__cuda_sm20_div_rn_f64_full)
$__internal_0_$__cuda_sm20_div_rn_f64_full:
[C---:B------:R-:W-:Y:S01]  /*0b00*/  FSETP.GEU.AND P0, PT, |R9|.reuse, 1.469367938527859385e-39, PT ;  /* 0x001000000900780b */ /* 0x040fe20003f0e200 */
[----:B------:R-:W-:Y:S01]  /*0b10*/  IMAD.MOV.U32 R8, RZ, RZ, R10 ;  /* 0x000000ffff087224 */ /* 0x000fe200078e000a */
[----:B------:R-:W-:Y:S01]  /*0b20*/  LOP3.LUT R11, R9, 0x800fffff, RZ, 0xc0, !PT ;  /* 0x800fffff090b7812 */ /* 0x000fe200078ec0ff */
[----:B------:R-:W-:Y:S01]  /*0b30*/  IMAD.MOV.U32 R16, RZ, RZ, 0x1 ;  /* 0x00000001ff107424 */ /* 0x000fe200078e00ff */
[----:B------:R-:W-:Y:S01]  /*0b40*/  FSETP.GEU.AND P3, PT, |R7|, 1.469367938527859385e-39, PT ;  /* 0x001000000700780b */ /* 0x000fe20003f6e200 */
[----:B------:R-:W-:Y:S01]  /*0b50*/  IMAD.MOV.U32 R25, RZ, RZ, 0x1ca00000 ;  /* 0x1ca00000ff197424 */ /* 0x000fe200078e00ff */
[----:B------:R-:W-:Y:S01]  /*0b60*/  LOP3.LUT R11, R11, 0x3ff00000, RZ, 0xfc, !PT ;  /* 0x3ff000000b0b7812 */ /* 0x000fe200078efcff */
[----:B------:R-:W-:Y:S01]  /*0b70*/  BSSY.RECONVERGENT B2, `(.L_x_32) ;  /* 0x0000050000027945 */ /* 0x000fe20003800200 */
[----:B------:R-:W-:Y:S02]  /*0b80*/  LOP3.LUT R24, R7, 0x7ff00000, RZ, 0xc0, !PT ;  /* 0x7ff0000007187812 */ /* 0x000fe400078ec0ff */
[----:B------:R-:W-:-:S03]  /*0b90*/  LOP3.LUT R27, R9, 0x7ff00000, RZ, 0xc0, !PT ;  /* 0x7ff00000091b7812 */ /* 0x000fc600078ec0ff */
[----:B------:R-:W-:Y:S01]  /*0ba0*/  @!P0 DMUL R10, R8, 8.98846567431157953865e+307 ;  /* 0x7fe00000080a8828 */ /* 0x000fe20000000000 */
[----:B------:R-:W-:-:S03]  /*0bb0*/  ISETP.GE.U32.AND P2, PT, R24, R27, PT ;  /* 0x0000001b1800720c */ /* 0x000fc60003f46070 */
[----:B------:R-:W-:Y:S02]  /*0bc0*/  @!P3 LOP3.LUT R19, R9, 0x7ff00000, RZ, 0xc0, !PT ;  /* 0x7ff000000913b812 */ /* 0x000fe400078ec0ff */
[----:B------:R-:W0:Y:S02]  /*0bd0*/  MUFU.RCP64H R17, R11 ;  /* 0x0000000b00117308 */ /* 0x000e240000001800 */
[----:B------:R-:W-:Y:S02]  /*0be0*/  @!P3 ISETP.GE.U32.AND P4, PT, R24, R19, PT ;  /* 0x000000131800b20c */ /* 0x000fe40003f86070 */
[----:B------:R-:W-:Y:S02]  /*0bf0*/  @!P0 LOP3.LUT R27, R11, 0x7ff00000, RZ, 0xc0, !PT ;  /* 0x7ff000000b1b8812 */ /* 0x000fe400078ec0ff */
[----:B------:R-:W-:-:S04]  /*0c00*/  @!P3 SEL R19, R25, 0x63400000, !P4 ;  /* 0x634000001913b807 */ /* 0x000fc80006000000 */
[----:B------:R-:W-:-:S04]  /*0c10*/  @!P3 LOP3.LUT R22, R19, 0x80000000, R7, 0xf8, !PT ;  /* 0x800000001316b812 */ /* 0x000fc800078ef807 */
[----:B------:R-:W-:Y:S01]  /*0c20*/  @!P3 LOP3.LUT R23, R22, 0x100000, RZ, 0xfc, !PT ;  /* 0x001000001617b812 */ /* 0x000fe200078efcff */
[----:B------:R-:W-:Y:S01]  /*0c30*/  @!P3 IMAD.MOV.U32 R22, RZ, RZ, RZ ;  /* 0x000000ffff16b224 */ /* 0x000fe200078e00ff */
[----:B0-----:R-:W-:-:S08]  /*0c40*/  DFMA R20, R16, -R10, 1 ;  /* 0x3ff000001014742b */ /* 0x001fd0000000080a */
[----:B------:R-:W-:-:S08]  /*0c50*/  DFMA R20, R20, R20, R20 ;  /* 0x000000141414722b */ /* 0x000fd00000000014 */
[----:B------:R-:W-:Y:S01]  /*0c60*/  DFMA R20, R16, R20, R16 ;  /* 0x000000141014722b */ /* 0x000fe20000000010 */
[----:B------:R-:W-:Y:S01]  /*0c70*/  SEL R17, R25, 0x63400000, !P2 ;  /* 0x6340000019117807 */ /* 0x000fe20005000000 */
[----:B------:R-:W-:-:S03]  /*0c80*/  IMAD.MOV.U32 R16, RZ, RZ, R6 ;  /* 0x000000ffff107224 */ /* 0x000fc600078e0006 */
[----:B------:R-:W-:-:S03]  /*0c90*/  LOP3.LUT R17, R17, 0x800fffff, R7, 0xf8, !PT ;  /* 0x800fffff11117812 */ /* 0x000fc600078ef807 */
[----:B------:R-:W-:-:S03]  /*0ca0*/  DFMA R18, R20, -R10, 1 ;  /* 0x3ff000001412742b */ /* 0x000fc6000000080a */
[----:B------:R-:W-:-:S05]  /*0cb0*/  @!P3 DFMA R16, R16, 2, -R22 ;  /* 0x400000001010b82b */ /* 0x000fca0000000816 */
[----:B------:R-:W-:-:S08]  /*0cc0*/  DFMA R18, R20, R18, R20 ;  /* 0x000000121412722b */ /* 0x000fd00000000014 */
[----:B------:R-:W-:-:S08]  /*0cd0*/  DMUL R20, R18, R16 ;  /* 0x0000001012147228 */ /* 0x000fd00000000000 */
[----:B------:R-:W-:-:S08]  /*0ce0*/  DFMA R22, R20, -R10, R16 ;  /* 0x8000000a1416722b */ /* 0x000fd00000000010 */
[----:B------:R-:W-:Y:S01]  /*0cf0*/  DFMA R22, R18, R22, R20 ;  /* 0x000000161216722b */ /* 0x000fe20000000014 */
[----:B------:R-:W-:Y:S01]  /*0d00*/  IMAD.MOV.U32 R20, RZ, RZ, R24 ;  /* 0x000000ffff147224 */ /* 0x000fe200078e0018 */
[----:B------:R-:W-:Y:S01]  /*0d10*/  @!P3 LOP3.LUT R20, R17, 0x7ff00000, RZ, 0xc0, !PT ;  /* 0x7ff000001114b812 */ /* 0x000fe200078ec0ff */
[----:B------:R-:W-:-:S03]  /*0d20*/  VIADD R19, R27, 0xffffffff ;  /* 0xffffffff1b137836 */ /* 0x000fc60000000000 */
[----:B------:R-:W-:-:S04]  /*0d30*/  IADD3 R18, PT, PT, R20, -0x1, RZ ;  /* 0xffffffff14127810 */ /* 0x000fc80007ffe0ff */
[----:B------:R-:W-:-:S04]  /*0d40*/  ISETP.GT.U32.AND P0, PT, R18, 0x7feffffe, PT ;  /* 0x7feffffe1200780c */ /* 0x000fc80003f04070 */
[----:B------:R-:W-:-:S13]  /*0d50*/  ISETP.GT.U32.OR P0, PT, R19, 0x7feffffe, P0 ;  /* 0x7feffffe1300780c */ /* 0x000fda0000704470 */
[----:B------:R-:W-:Y:S05]  /*0d60*/  @P0 BRA `(.L_x_33) ;  /* 0x00000000006c0947 */ /* 0x000fea0003800000 */
[----:B------:R-:W-:-:S04]  /*0d70*/  LOP3.LUT R7, R9, 0x7ff00000, RZ, 0xc0, !PT ;  /* 0x7ff0000009077812 */ /* 0x000fc800078ec0ff */
[CC--:B------:R-:W-:Y:S02]  /*0d80*/  VIADDMNMX R6, R24.reuse, -R7.reuse, 0xb9600000, !PT ;  /* 0xb960000018067446 */ /* 0x0c0fe40007800907 */
[----:B------:R-:W-:Y:S02]  /*0d90*/  ISETP.GE.U32.AND P0, PT, R24, R7, PT ;  /* 0x000000071800720c */ /* 0x000fe40003f06070 */
[----:B------:R-:W-:Y:S02]  /*0da0*/  VIMNMX R6, PT, PT, R6, 0x46a00000, PT ;  /* 0x46a0000006067848 */ /* 0x000fe40003fe0100 */
[----:B------:R-:W-:-:S05]  /*0db0*/  SEL R25, R25, 0x63400000, !P0 ;  /* 0x6340000019197807 */ /* 0x000fca0004000000 */
[----:B------:R-:W-:Y:S02]  /*0dc0*/  IMAD.IADD R20, R6, 0x1, -R25 ;  /* 0x0000000106147824 */ /* 0x000fe400078e0a19 */
[----:B------:R-:W-:Y:S02]  /*0dd0*/  IMAD.MOV.U32 R6, RZ, RZ, RZ ;  /* 0x000000ffff067224 */ /* 0x000fe400078e00ff */
[----:B------:R-:W-:-:S06]  /*0de0*/  VIADD R7, R20, 0x7fe00000 ;  /* 0x7fe0000014077836 */ /* 0x000fcc0000000000 */
[----:B------:R-:W-:-:S10]  /*0df0*/  DMUL R18, R22, R6 ;  /* 0x0000000616127228 */ /* 0x000fd40000000000 */
[----:B------:R-:W-:-:S13]  /*0e00*/  FSETP.GTU.AND P0, PT, |R19|, 1.469367938527859385e-39, PT ;  /* 0x001000001300780b */ /* 0x000fda0003f0c200 */
[----:B------:R-:W-:Y:S05]  /*0e10*/  @P0 BRA `(.L_x_34) ;  /* 0x0000000000940947 */ /* 0x000fea0003800000 */
[----:B------:R-:W-:Y:S01]  /*0e20*/  DFMA R10, R22, -R10, R16 ;  /* 0x8000000a160a722b */ /* 0x000fe20000000010 */
[----:B------:R-:W-:-:S09]  /*0e30*/  IMAD.MOV.U32 R6, RZ, RZ, RZ ;  /* 0x000000ffff067224 */ /* 0x000fd200078e00ff */
[C---:B------:R-:W-:Y:S02]  /*0e40*/  FSETP.NEU.AND P0, PT, R11.reuse, RZ, PT ;  /* 0x000000ff0b00720b */ /* 0x040fe40003f0d000 */
[----:B------:R-:W-:-:S04]  /*0e50*/  LOP3.LUT R17, R11, 0x80000000, R9, 0x48, !PT ;  /* 0x800000000b117812 */ /* 0x000fc800078e4809 */
[----:B------:R-:W-:-:S07]  /*0e60*/  LOP3.LUT R7, R17, R7, RZ, 0xfc, !PT ;  /* 0x0000000711077212 */ /* 0x000fce00078efcff */
[----:B------:R-:W-:Y:S05]  /*0e70*/  @!P0 BRA `(.L_x_34) ;  /* 0x00000000007c8947 */ /* 0x000fea0003800000 */
[----:B------:R-:W-:Y:S01]  /*0e80*/  IADD3 R9, PT, PT, -R20, RZ, RZ ;  /* 0x000000ff14097210 */ /* 0x000fe20007ffe1ff */
[----:B------:R-:W-:Y:S01]  /*0e90*/  IMAD.MOV.U32 R8, RZ, RZ, RZ ;  /* 0x000000ffff087224 */ /* 0x000fe200078e00ff */
[----:B------:R-:W-:-:S05]  /*0ea0*/  DMUL.RP R6, R22, R6 ;  /* 0x0000000616067228 */ /* 0x000fca0000008000 */
[----:B------:R-:W-:-:S05]  /*0eb0*/  DFMA R8, R18, -R8, R22 ;  /* 0x800000081208722b */ /* 0x000fca0000000016 */
[----:B------:R-:W-:Y:S02]  /*0ec0*/  LOP3.LUT R17, R7, R17, RZ, 0x3c, !PT ;  /* 0x0000001107117212 */ /* 0x000fe400078e3cff */
[----:B------:R-:W-:-:S04]  /*0ed0*/  IADD3 R8, PT, PT, -R20, -0x43300000, RZ ;  /* 0xbcd0000014087810 */ /* 0x000fc80007ffe1ff */
[----:B------:R-:W-:-:S04]  /*0ee0*/  FSETP.NEU.AND P0, PT, |R9|, R8, PT ;  /* 0x000000080900720b */ /* 0x000fc80003f0d200 */
[----:B------:R-:W-:Y:S02]  /*0ef0*/  FSEL R18, R6, R18, !P0 ;  /* 0x0000001206127208 */ /* 0x000fe40004000000 */
[----:B------:R-:W-:Y:S01]  /*0f00*/  FSEL R19, R17, R19, !P0 ;  /* 0x0000001311137208 */ /* 0x000fe20004000000 */
[----:B------:R-:W-:Y:S06]  /*0f10*/  BRA `(.L_x_34) ;  /* 0x0000000000547947 */ /* 0x000fec0003800000 */
.L_x_33:
[----:B------:R-:W-:-:S14]  /*0f20*/  DSETP.NAN.AND P0, PT, R6, R6, PT ;  /* 0x000000060600722a */ /* 0x000fdc0003f08000 */
[----:B------:R-:W-:Y:S05]  /*0f30*/  @P0 BRA `(.L_x_35) ;  /* 0x0000000000440947 */ /* 0x000fea0003800000 */
[----:B------:R-:W-:-:S14]  /*0f40*/  DSETP.NAN.AND P0, PT, R8, R8, PT ;  /* 0x000000080800722a */ /* 0x000fdc0003f08000 */
[----:B------:R-:W-:Y:S05]  /*0f50*/  @P0 BRA `(.L_x_36) ;  /* 0x0000000000300947 */ /* 0x000fea0003800000 */
[----:B------:R-:W-:Y:S01]  /*0f60*/  ISETP.NE.AND P0, PT, R20, R27, PT ;  /* 0x0000001b1400720c */ /* 0x000fe20003f05270 */
[----:B------:R-:W-:Y:S02]  /*0f70*/  IMAD.MOV.U32 R18, RZ, RZ, 0x0 ;  /* 0x00000000ff127424 */ /* 0x000fe400078e00ff */
[----:B------:R-:W-:-:S10]  /*0f80*/  IMAD.MOV.U32 R19, RZ, RZ, -0x80000 ;  /* 0xfff80000ff137424 */ /* 0x000fd400078e00ff */
[----:B------:R-:W-:Y:S05]  /*0f90*/  @!P0 BRA `(.L_x_34) ;  /* 0x0000000000348947 */ /* 0x000fea0003800000 */
[----:B------:R-:W-:Y:S02]  /*0fa0*/  ISETP.NE.AND P0, PT, R20, 0x7ff00000, PT ;  /* 0x7ff000001400780c */ /* 0x000fe40003f05270 */
[----:B------:R-:W-:Y:S02]  /*0fb0*/  LOP3.LUT R19, R7, 0x80000000, R9, 0x48, !PT ;  /* 0x8000000007137812 */ /* 0x000fe400078e4809 */
[----:B------:R-:W-:-:S13]  /*0fc0*/  ISETP.EQ.OR P0, PT, R27, RZ, !P0 ;  /* 0x000000ff1b00720c */ /* 0x000fda0004702670 */
[----:B------:R-:W-:Y:S01]  /*0fd0*/  @P0 LOP3.LUT R6, R19, 0x7ff00000, RZ, 0xfc, !PT ;  /* 0x7ff0000013060812 */ /* 0x000fe200078efcff */
[----:B------:R-:W-:Y:S02]  /*0fe0*/  @!P0 IMAD.MOV.U32 R18, RZ, RZ, RZ ;  /* 0x000000ffff128224 */ /* 0x000fe400078e00ff */
[----:B------:R-:W-:Y:S01]  /*0ff0*/  @P0 IMAD.MOV.U32 R18, RZ, RZ, RZ ;  /* 0x000000ffff120224 */ /* 0x000fe200078e00ff */
[----:B------:R-:W-:Y:S01]  /*1000*/  @P0 MOV R19, R6 ;  /* 0x0000000600130202 */ /* 0x000fe20000000f00 */
[----:B------:R-:W-:Y:S06]  /*1010*/  BRA `(.L_x_34) ;  /* 0x0000000000147947 */ /* 0x000fec0003800000 */
.L_x_36:
[----:B------:R-:W-:Y:S01]  /*1020*/  LOP3.LUT R19, R9, 0x80000, RZ, 0xfc, !PT ;  /* 0x0008000009137812 */ /* 0x000fe200078efcff */
[----:B------:R-:W-:Y:S01]  /*1030*/  IMAD.MOV.U32 R18, RZ, RZ, R8 ;  /* 0x000000ffff127224 */ /* 0x000fe200078e0008 */
[----:B------:R-:W-:Y:S06]  /*1040*/  BRA `(.L_x_34) ;  /* 0x0000000000087947 */ /* 0x000fec0003800000 */
.L_x_35:
[----:B------:R-:W-:Y:S01]  /*1050*/  LOP3.LUT R19, R7, 0x80000, RZ, 0xfc, !PT ;  /* 0x0008000007137812 */ /* 0x000fe200078efcff */
[----:B------:R-:W-:-:S07]  /*1060*/  IMAD.MOV.U32 R18, RZ, RZ, R6 ;  /* 0x000000ffff127224 */ /* 0x000fce00078e0006 */
.L_x_34:
[----:B------:R-:W-:Y:S05]  /*1070*/  BSYNC.RECONVERGENT B2 ;  /* 0x0000000000027941 */ /* 0x000fea0003800200 */
.L_x_32:
[----:B------:R-:W-:Y:S02]  /*1080*/  IMAD.MOV.U32 R6, RZ, RZ, R0 ;  /* 0x000000ffff067224 */ /* 0x000fe400078e0000 */
[----:B------:R-:W-:-:S04]  /*1090*/  IMAD.MOV.U32 R7, RZ, RZ, 0x0 ;  /* 0x00000000ff077424 */ /* 0x000fc800078e00ff */
[----:B------:R-:W-:Y:S05]  /*10a0*/  RET.REL.NODEC R6 `(_Z10div_filterPdS_ii) ;  /* 0xffffffec06d47950 */ /* 0x000fea0003c3ffff */
.L_x_37:
        /* <DEDUP_REMOVED lines=13> */
.L_x_67:


//--------------------- .text._Z10cal_filterPdS_id --------------------------
	.section	.text._Z10cal_filterPdS_id,"ax",@progbits
	.align	128
        .global         _Z10cal_filterPdS_id
        .type           _Z10cal_filterPdS_id,@function
        .size           _Z10cal_filterPdS_id,(.L_x_69 - _Z10cal_filterPdS_id)
        .other          _Z10cal_filterPdS_id,@"STO_CUDA_ENTRY STV_DEFAULT"
_Z10cal_filterPdS_id:
.text._Z10cal_filterPdS_id:
[----:B------:R-:W-:Y:S01]  /*0000*/  LDC R1, c[0x0][0x37c] ;  /* 0x0000df00ff017b82 */ /* 0x000fe20000000800 */
[----:B------:R-:W0:Y:S07]  /*0010*/  S2R R0, SR_TID.X ;  /* 0x0000000000007919 */ /* 0x000e2e0000002100 */
[----:B------:R-:W0:Y:S01]  /*0020*/  S2UR UR4, SR_CTAID.X ;  /* 0x00000000000479c3 */ /* 0x000e220000002500 */
[----:B------:R-:W1:Y:S01]  /*0030*/  LDCU UR5, c[0x0][0x390] ;  /* 0x00007200ff0577ac */ /* 0x000e620008000800 */
[----:B------:R-:W-:Y:S01]  /*0040*/  BSSY.RECONVERGENT B0, `(.L_x_38) ;  /* 0x000006f000007945 */ /* 0x000fe20003800200 */
[----:B------:R-:W2:Y:S05]  /*0050*/  LDCU.64 UR6, c[0x0][0x358] ;  /* 0x00006b00ff0677ac */ /* 0x000eaa0008000a00 */
[----:B------:R-:W0:Y:S08]  /*0060*/  LDC R13, c[0x0][0x360] ;  /* 0x0000d800ff0d7b82 */ /* 0x000e300000000800 */
[----:B------:R-:W3:Y:S01]  /*0070*/  LDC.64 R4, c[0x0][0x380] ;  /* 0x0000e000ff047b82 */ /* 0x000ee20000000a00 */
[----:B0-----:R-:W-:-:S05]  /*0080*/  IMAD R12, R13, UR4, R0 ;  /* 0x000000040d0c7c24 */ /* 0x001fca000f8e0200 */
[C---:B-1----:R-:W-:Y:S01]  /*0090*/  ISETP.GT.AND P0, PT, R12.reuse, UR5, PT ;  /* 0x000000050c007c0c */ /* 0x042fe2000bf04270 */
[----:B---3--:R-:W-:-:S12]  /*00a0*/  IMAD.WIDE R4, R12, 0x8, R4 ;  /* 0x000000080c047825 */ /* 0x008fd800078e0204 */
[----:B--2---:R-:W-:Y:S05]  /*00b0*/  @P0 BRA `(.L_x_39) ;  /* 0x00000004009c0947 */ /* 0x004fea0003800000 */
[----:B------:R-:W0:Y:S01]  /*00c0*/  LDC.64 R2, c[0x0][0x398] ;  /* 0x0000e600ff027b82 */ /* 0x000e220000000a00 */
[C---:B------:R-:W-:Y:S01]  /*00d0*/  IADD3 R8, PT, PT, -R12.reuse, UR5, RZ ;  /* 0x000000050c087c10 */ /* 0x040fe2000fffe1ff */
[----:B------:R-:W-:Y:S01]  /*00e0*/  VIADD R9, R12, -UR5 ;  /* 0x800000050c097c36 */ /* 0x000fe20008000000 */
[----:B------:R-:W-:Y:S03]  /*00f0*/  BSSY.RECONVERGENT B1, `(.L_x_40) ;  /* 0x0000015000017945 */ /* 0x000fe60003800200 */
[----:B------:R-:W-:-:S06]  /*0100*/  IMAD R8, R8, R9, RZ ;  /* 0x0000000908087224 */ /* 0x000fcc00078e02ff */
[----:B------:R-:W1:Y:S01]  /*0110*/  I2F.F64 R8, R8 ;  /* 0x0000000800087312 */ /* 0x000e620000201c00 */
[----:B0-----:R-:W-:Y:S01]  /*0120*/  DADD R24, R2, R2 ;  /* 0x0000000002187229 */ /* 0x001fe20000000002 */
[----:B-1----:R-:W-:-:S07]  /*0130*/  FSETP.GEU.AND P1, PT, |R9|, 6.5827683646048100446e-37, PT ;  /* 0x036000000900780b */ /* 0x002fce0003f2e200 */
[----:B------:R-:W-:Y:S01]  /*0140*/  DMUL R24, R24, R2 ;  /* 0x0000000218187228 */ /* 0x000fe20000000000 */
[----:B------:R-:W-:-:S05]  /*0150*/  IMAD.MOV.U32 R2, RZ, RZ, 0x1 ;  /* 0x00000001ff027424 */ /* 0x000fca00078e00ff */
[----:B------:R-:W0:Y:S02]  /*0160*/  MUFU.RCP64H R3, R25 ;  /* 0x0000001900037308 */ /* 0x000e240000001800 */
        /* <DEDUP_REMOVED lines=11> */
[----:B------:R-:W-:-:S07]  /*0220*/  MOV R22, 0x240 ;  /* 0x0000024000167802 */ /* 0x000fce0000000f00 */
[----:B------:R-:W-:Y:S05]  /*0230*/  CALL.REL.NOINC `($__internal_2_$__cuda_sm20_div_rn_f64_full) ;  /* 0x0000000800a47944 */ /* 0x000fea0003c00000 */
.L_x_41:
[----:B------:R-:W-:Y:S05]  /*0240*/  BSYNC.RECONVERGENT B1 ;  /* 0x0000000000017941 */ /* 0x000fea0003800200 */
.L_x_40:
[----:B------:R-:W-:Y:S01]  /*0250*/  IMAD.MOV.U32 R6, RZ, RZ, 0x652b82fe ;  /* 0x652b82feff067424 */ /* 0x000fe200078e00ff */
[----:B------:R-:W-:Y:S01]  /*0260*/  UMOV UR8, 0xfefa39ef ;  /* 0xfefa39ef00087882 */ /* 0x000fe20000000000 */
[----:B------:R-:W-:Y:S01]  /*0270*/  IMAD.MOV.U32 R7, RZ, RZ, 0x3ff71547 ;  /* 0x3ff71547ff077424 */ /* 0x000fe200078e00ff */
[----:B------:R-:W-:Y:S01]  /*0280*/  UMOV UR9, 0x3fe62e42 ;  /* 0x3fe62e4200097882 */ /* 0x000fe20000000000 */
[----:B------:R-:W0:Y:S01]  /*0290*/  LDCU.64 UR10, c[0x0][0x398] ;  /* 0x00007300ff0a77ac */ /* 0x000e220008000a00 */
[----:B------:R-:W-:Y:S01]  /*02a0*/  IMAD.MOV.U32 R16, RZ, RZ, 0x1ff626b2 ;  /* 0x1ff626b2ff107424 */ /* 0x000fe200078e00ff */
[----:B------:R-:W-:Y:S01]  /*02b0*/  FSETP.GEU.AND P0, PT, |R3|, 4.1917929649353027344, PT ;  /* 0x4086232b0300780b */ /* 0x000fe20003f0e200 */
[----:B------:R-:W-:Y:S01]  /*02c0*/  IMAD.MOV.U32 R17, RZ, RZ, 0x40040d93 ;  /* 0x40040d93ff117424 */ /* 0x000fe200078e00ff */
[----:B------:R-:W-:Y:S01]  /*02d0*/  DFMA R6, R2, R6, 6.75539944105574400000e+15 ;  /* 0x433800000206742b */ /* 0x000fe20000000006 */
[----:B------:R-:W-:Y:S07]  /*02e0*/  BSSY.RECONVERGENT B1, `(.L_x_42) ;  /* 0x000003d000017945 */ /* 0x000fee0003800200 */
[----:B------:R-:W-:-:S08]  /*02f0*/  DADD R10, R6, -6.75539944105574400000e+15 ;  /* 0xc3380000060a7429 */ /* 0x000fd00000000000 */
[----:B------:R-:W-:Y:S01]  /*0300*/  DFMA R8, R10, -UR8, R2 ;  /* 0x800000080a087c2b */ /* 0x000fe20008000002 */
[----:B------:R-:W-:Y:S01]  /*0310*/  UMOV UR8, 0x3b39803f ;  /* 0x3b39803f00087882 */ /* 0x000fe20000000000 */
[----:B------:R-:W-:-:S06]  /*0320*/  UMOV UR9, 0x3c7abc9e ;  /* 0x3c7abc9e00097882 */ /* 0x000fcc0000000000 */
[----:B------:R-:W-:Y:S01]  /*0330*/  DFMA R10, R10, -UR8, R8 ;  /* 0x800000080a0a7c2b */ /* 0x000fe20008000008 */
[----:B------:R-:W-:Y:S01]  /*0340*/  UMOV UR8, 0x69ce2bdf ;  /* 0x69ce2bdf00087882 */ /* 0x000fe20000000000 */
[----:B------:R-:W-:Y:S01]  /*0350*/  IMAD.MOV.U32 R8, RZ, RZ, -0x35dec16 ;  /* 0xfca213eaff087424 */ /* 0x000fe200078e00ff */
[----:B------:R-:W-:Y:S01]  /*0360*/  UMOV UR9, 0x3e5ade15 ;  /* 0x3e5ade1500097882 */ /* 0x000fe20000000000 */
[----:B------:R-:W-:-:S06]  /*0370*/  IMAD.MOV.U32 R9, RZ, RZ, 0x3e928af3 ;  /* 0x3e928af3ff097424 */ /* 0x000fcc00078e00ff */
[----:B------:R-:W-:Y:S01]  /*0380*/  DFMA R8, R10, UR8, R8 ;  /* 0x000000080a087c2b */ /* 0x000fe20008000008 */
[----:B------:R-:W-:Y:S01]  /*0390*/  UMOV UR8, 0x62401315 ;  /* 0x6240131500087882 */ /* 0x000fe20000000000 */
[----:B------:R-:W-:-:S06]  /*03a0*/  UMOV UR9, 0x3ec71dee ;  /* 0x3ec71dee00097882 */ /* 0x000fcc0000000000 */
[----:B------:R-:W-:Y:S01]  /*03b0*/  DFMA R8, R10, R8, UR8 ;  /* 0x000000080a087e2b */ /* 0x000fe20008000008 */
        /* <DEDUP_REMOVED lines=10> */
[----:B0-----:R-:W-:Y:S01]  /*0460*/  DMUL R8, R16, UR10 ;  /* 0x0000000a10087c28 */ /* 0x001fe20008000000 */
[----:B------:R-:W-:-:S05]  /*0470*/  UMOV UR9, 0x3f811111 ;  /* 0x3f81111100097882 */ /* 0x000fca0000000000 */
[----:B------:R-:W-:Y:S01]  /*0480*/  DFMA R16, R10, R14, UR8 ;  /* 0x000000080a107e2b */ /* 0x000fe2000800000e */
[----:B------:R-:W-:Y:S01]  /*0490*/  UMOV UR8, 0x555502a1 ;  /* 0x555502a100087882 */ /* 0x000fe20000000000 */
[----:B------:R-:W0:Y:S01]  /*04a0*/  MUFU.RCP64H R15, R9 ;  /* 0x00000009000f7308 */ /* 0x000e220000001800 */
[----:B------:R-:W-:Y:S01]  /*04b0*/  UMOV UR9, 0x3fa55555 ;  /* 0x3fa5555500097882 */ /* 0x000fe20000000000 */
[----:B------:R-:W-:-:S04]  /*04c0*/  VIADD R14, R9, 0x300402 ;  /* 0x00300402090e7836 */ /* 0x000fc80000000000 */
[----:B------:R-:W-:Y:S01]  /*04d0*/  DFMA R16, R10, R16, UR8 ;  /* 0x000000080a107e2b */ /* 0x000fe20008000010 */
[----:B------:R-:W-:Y:S01]  /*04e0*/  UMOV UR8, 0x55555511 ;  /* 0x5555551100087882 */ /* 0x000fe20000000000 */
[----:B------:R-:W-:Y:S01]  /*04f0*/  UMOV UR9, 0x3fc55555 ;  /* 0x3fc5555500097882 */ /* 0x000fe20000000000 */
[----:B------:R-:W-:-:S05]  /*0500*/  FSETP.GEU.AND P2, PT, |R14|, 5.8789094863358348022e-39, PT ;  /* 0x004004020e00780b */ /* 0x000fca0003f4e200 */
[----:B------:R-:W-:Y:S01]  /*0510*/  DFMA R16, R10, R16, UR8 ;  /* 0x000000080a107e2b */ /* 0x000fe20008000010 */
[----:B------:R-:W-:Y:S01]  /*0520*/  UMOV UR8, 0xb ;  /* 0x0000000b00087882 */ /* 0x000fe20000000000 */
[----:B------:R-:W-:Y:S01]  /*0530*/  UMOV UR9, 0x3fe00000 ;  /* 0x3fe0000000097882 */ /* 0x000fe20000000000 */
[----:B0-----:R-:W-:-:S05]  /*0540*/  DFMA R18, R14, -R8, 1 ;  /* 0x3ff000000e12742b */ /* 0x001fca0000000808 */
[----:B------:R-:W-:-:S03]  /*0550*/  DFMA R16, R10, R16, UR8 ;  /* 0x000000080a107e2b */ /* 0x000fc60008000010 */
[----:B------:R-:W-:-:S05]  /*0560*/  DFMA R18, R18, R18, R18 ;  /* 0x000000121212722b */ /* 0x000fca0000000012 */
[----:B------:R-:W-:-:S03]  /*0570*/  DFMA R16, R10, R16, 1 ;  /* 0x3ff000000a10742b */ /* 0x000fc60000000010 */
[----:B------:R-:W-:-:S05]  /*0580*/  DFMA R18, R14, R18, R14 ;  /* 0x000000120e12722b */ /* 0x000fca000000000e */
[----:B------:R-:W-:-:S03]  /*0590*/  DFMA R16, R10, R16, 1 ;  /* 0x3ff000000a10742b */ /* 0x000fc60000000010 */
[----:B------:R-:W-:-:S08]  /*05a0*/  DFMA R10, R18, -R8, 1 ;  /* 0x3ff00000120a742b */ /* 0x000fd00000000808 */
[----:B------:R-:W-:Y:S01]  /*05b0*/  DFMA R14, R18, R10, R18 ;  /* 0x0000000a120e722b */ /* 0x000fe20000000012 */
[----:B------:R-:W-:Y:S02]  /*05c0*/  IMAD R11, R6, 0x100000, R17 ;  /* 0x00100000060b7824 */ /* 0x000fe400078e0211 */
[----:B------:R-:W-:Y:S01]  /*05d0*/  IMAD.MOV.U32 R10, RZ, RZ, R16 ;  /* 0x000000ffff0a7224 */ /* 0x000fe200078e0010 */
[----:B------:R-:W-:Y:S07]  /*05e0*/  @!P0 BRA `(.L_x_43) ;  /* 0x0000000000308947 */ /* 0x000fee0003800000 */
[----:B------:R-:W-:Y:S01]  /*05f0*/  FSETP.GEU.AND P1, PT, |R3|, 4.2275390625, PT ;  /* 0x408748000300780b */ /* 0x000fe20003f2e200 */
[C---:B------:R-:W-:Y:S02]  /*0600*/  DADD R10, R2.reuse, +INF ;  /* 0x7ff00000020a7429 */ /* 0x040fe40000000000 */
[----:B------:R-:W-:-:S08]  /*0610*/  DSETP.GEU.AND P0, PT, R2, RZ, PT ;  /* 0x000000ff0200722a */ /* 0x000fd00003f0e000 */
[----:B------:R-:W-:Y:S02]  /*0620*/  FSEL R10, R10, RZ, P0 ;  /* 0x000000ff0a0a7208 */ /* 0x000fe40000000000 */
[----:B------:R-:W-:Y:S02]  /*0630*/  @!P1 LEA.HI R7, R6, R6, RZ, 0x1 ;  /* 0x0000000606079211 */ /* 0x000fe400078f08ff */
[----:B------:R-:W-:Y:S02]  /*0640*/  FSEL R11, R11, RZ, P0 ;  /* 0x000000ff0b0b7208 */ /* 0x000fe40000000000 */
[----:B------:R-:W-:-:S05]  /*0650*/  @!P1 SHF.R.S32.HI R7, RZ, 0x1, R7 ;  /* 0x00000001ff079819 */ /* 0x000fca0000011407 */
[----:B------:R-:W-:Y:S02]  /*0660*/  @!P1 IMAD.IADD R2, R6, 0x1, -R7 ;  /* 0x0000000106029824 */ /* 0x000fe400078e0a07 */
[----:B------:R-:W-:-:S03]  /*0670*/  @!P1 IMAD R17, R7, 0x100000, R17 ;  /* 0x0010000007119824 */ /* 0x000fc600078e0211 */
[----:B------:R-:W-:Y:S01]  /*0680*/  @!P1 LEA R3, R2, 0x3ff00000, 0x14 ;  /* 0x3ff0000002039811 */ /* 0x000fe200078ea0ff */
[----:B------:R-:W-:-:S06]  /*0690*/  @!P1 IMAD.MOV.U32 R2, RZ, RZ, RZ ;  /* 0x000000ffff029224 */ /* 0x000fcc00078e00ff */
[----:B------:R-:W-:-:S11]  /*06a0*/  @!P1 DMUL R10, R16, R2 ;  /* 0x00000002100a9228 */ /* 0x000fd60000000000 */
.L_x_43:
[----:B------:R-:W-:Y:S05]  /*06b0*/  BSYNC.RECONVERGENT B1 ;  /* 0x0000000000017941 */ /* 0x000fea0003800200 */
.L_x_42:
[----:B------:R-:W-:Y:S05]  /*06c0*/  @P2 BRA `(.L_x_44) ;  /* 0x0000000000102947 */ /* 0x000fea0003800000 */
[----:B------:R-:W-:Y:S02]  /*06d0*/  LOP3.LUT R2, R9, 0x7fffffff, RZ, 0xc0, !PT ;  /* 0x7fffffff09027812 */ /* 0x000fe400078ec0ff */
[----:B------:R-:W-:-:S03]  /*06e0*/  MOV R6, 0x710 ;  /* 0x0000071000067802 */ /* 0x000fc60000000f00 */
[----:B------:R-:W-:-:S07]  /*06f0*/  VIADD R14, R2, 0xfff00000 ;  /* 0xfff00000020e7836 */ /* 0x000fce0000000000 */
[----:B------:R-:W-:Y:S05]  /*0700*/  CALL.REL.NOINC `($__internal_1_$__cuda_sm20_dblrcp_rn_slowpath_v3) ;  /* 0x0000000000cc7944 */ /* 0x000fea0003c00000 */
.L_x_44:
[----:B------:R-:W-:-:S07]  /*0710*/  DMUL R14, R14, R10 ;  /* 0x0000000a0e0e7228 */ /* 0x000fce0000000000 */
[----:B------:R0:W-:Y:S04]  /*0720*/  STG.E.64 desc[UR6][R4.64], R14 ;  /* 0x0000000e04007986 */ /* 0x0001e8000c101b06 */
.L_x_39:
[----:B------:R-:W-:Y:S05]  /*0730*/  BSYNC.RECONVERGENT B0 ;  /* 0x0000000000007941 */ /* 0x000fea0003800200 */
.L_x_38:
[----:B------:R-:W-:Y:S01]  /*0740*/  ISETP.NE.AND P0, PT, R0, RZ, PT ;  /* 0x000000ff0000720c */ /* 0x000fe20003f05270 */
[----:B------:R-:W1:Y:S01]  /*0750*/  LDCU UR4, c[0x0][0x390] ;  /* 0x00007200ff0477ac */ /* 0x000e620008000800 */
[----:B------:R-:W-:Y:S01]  /*0760*/  CS2R R6, SRZ ;  /* 0x0000000000067805 */ /* 0x000fe2000001ff00 */
[----:B------:R-:W2:Y:S08]  /*0770*/  S2UR UR5, SR_CgaCtaId ;  /* 0x00000000000579c3 */ /* 0x000eb00000008800 */
[----:B------:R-:W3:Y:S08]  /*0780*/  LDC R11, c[0x0][0x390] ;  /* 0x0000e400ff0b7b82 */ /* 0x000ef00000000800 */
[----:B------:R-:W4:Y:S01]  /*0790*/  @!P0 LDC.64 R2, c[0x0][0x388] ;  /* 0x0000e200ff028b82 */ /* 0x000f220000000a00 */
[C---:B-1----:R-:W-:Y:S01]  /*07a0*/  ISETP.GT.AND P1, PT, R12.reuse, UR4, PT ;  /* 0x000000040c007c0c */ /* 0x042fe2000bf24270 */
[----:B----4-:R1:W-:Y:S06]  /*07b0*/  @!P0 STG.E.64 desc[UR6][R2.64], RZ ;  /* 0x000000ff02008986 */ /* 0x0103ec000c101b06 */
[----:B------:R-:W-:Y:S06]  /*07c0*/  BAR.SYNC.DEFER_BLOCKING 0x0 ;  /* 0x0000000000007b1d */ /* 0x000fec0000010000 */
[----:B------:R-:W4:Y:S01]  /*07d0*/  @!P1 LDG.E.64 R6, desc[UR6][R4.64] ;  /* 0x0000000604069981 */ /* 0x000f22000c1e1b00 */
[----:B------:R-:W-:Y:S01]  /*07e0*/  UMOV UR4, 0x400 ;  /* 0x0000040000047882 */ /* 0x000fe20000000000 */
[----:B------:R-:W-:Y:S01]  /*07f0*/  ISETP.GE.U32.AND P2, PT, R13, 0x2, PT ;  /* 0x000000020d00780c */ /* 0x000fe20003f46070 */
[----:B--2---:R-:W-:Y:S01]  /*0800*/  ULEA UR4, UR5, UR4, 0x18 ;  /* 0x0000000405047291 */ /* 0x004fe2000f8ec0ff */
[----:B---3--:R-:W-:-:S02]  /*0810*/  ISETP.NE.AND P0, PT, R12, R11, PT ;  /* 0x0000000b0c00720c */ /* 0x008fc40003f05270 */
[----:B------:R-:W-:-:S03]  /*0820*/  ISETP.NE.AND P1, PT, R0, RZ, PT ;  /* 0x000000ff0000720c */ /* 0x000fc60003f25270 */
[----:B------:R-:W-:-:S05]  /*0830*/  LEA R9, R0, UR4, 0x3 ;  /* 0x0000000400097c11 */ /* 0x000fca000f8e18ff */
[----:B----4-:R1:W-:Y:S01]  /*0840*/  STS.64 [R9], R6 ;  /* 0x0000000609007388 */ /* 0x0103e20000000a00 */
[----:B------:R-:W-:Y:S06]  /*0850*/  BAR.SYNC.DEFER_BLOCKING 0x0 ;  /* 0x0000000000007b1d */ /* 0x000fec0000010000 */
[----:B------:R-:W-:Y:S05]  /*0860*/  @!P2 BRA `(.L_x_45) ;  /* 0x00000000002ca947 */ /* 0x000fea0003800000 */
.L_x_46:
[----:B-1----:R-:W-:-:S04]  /*0870*/  SHF.R.U32.HI R7, RZ, 0x1, R13 ;  /* 0x00000001ff077819 */ /* 0x002fc8000001160d */
[----:B------:R-:W-:-:S13]  /*0880*/  ISETP.GE.U32.AND P2, PT, R0, R7, PT ;  /* 0x000000070000720c */ /* 0x000fda0003f46070 */
[----:B------:R-:W-:Y:S01]  /*0890*/  @!P2 IMAD R6, R7, 0x8, R9 ;  /* 0x000000080706a824 */ /* 0x000fe200078e0209 */
[----:B0-----:R-:W-:Y:S04]  /*08a0*/  @!P2 LDS.64 R4, [R9] ;  /* 0x000000000904a984 */ /* 0x001fe80000000a00 */
[----:B------:R-:W0:Y:S02]  /*08b0*/  @!P2 LDS.64 R2, [R6] ;  /* 0x000000000602a984 */ /* 0x000e240000000a00 */
[----:B0-----:R-:W-:-:S07]  /*08c0*/  @!P2 DADD R2, R2, R4 ;  /* 0x000000000202a229 */ /* 0x001fce0000000004 */
[----:B------:R2:W-:Y:S01]  /*08d0*/  @!P2 STS.64 [R9], R2 ;  /* 0x000000020900a388 */ /* 0x0005e20000000a00 */
[----:B------:R-:W-:Y:S01]  /*08e0*/  BAR.SYNC.DEFER_BLOCKING 0x0 ;  /* 0x0000000000007b1d */ /* 0x000fe20000010000 */
[----:B------:R-:W-:Y:S01]  /*08f0*/  ISETP.GT.U32.AND P2, PT, R13, 0x3, PT ;  /* 0x000000030d00780c */ /* 0x000fe20003f44070 */
[----:B------:R-:W-:-:S12]  /*0900*/  IMAD.MOV.U32 R13, RZ, RZ, R7 ;  /* 0x000000ffff0d7224 */ /* 0x000fd800078e0007 */
[----:B--2---:R-:W-:Y:S05]  /*0910*/  @P2 BRA `(.L_x_46) ;  /* 0xfffffffc00d42947 */ /* 0x004fea000383ffff */
.L_x_45:
[----:B------:R-:W-:Y:S04]  /*0920*/  BSSY.RECONVERGENT B0, `(.L_x_47) ;  /* 0x0000009000007945 */ /* 0x000fe80003800200 */
[----:B------:R-:W-:Y:S05]  /*0930*/  @P1 BRA `(.L_x_48) ;  /* 0x00000000001c1947 */ /* 0x000fea0003800000 */
[----:B------:R-:W2:Y:S01]  /*0940*/  S2UR UR5, SR_CgaCtaId ;  /* 0x00000000000579c3 */ /* 0x000ea20000008800 */
[----:B------:R-:W-:-:S07]  /*0950*/  UMOV UR4, 0x400 ;  /* 0x0000040000047882 */ /* 0x000fce0000000000 */
[----:B0-----:R-:W0:Y:S01]  /*0960*/  LDC.64 R4, c[0x0][0x388] ;  /* 0x0000e200ff047b82 */ /* 0x001e220000000a00 */
[----:B--2---:R-:W-:-:S09]  /*0970*/  ULEA UR4, UR5, UR4, 0x18 ;  /* 0x0000000405047291 */ /* 0x004fd2000f8ec0ff */
[----:B-1----:R-:W1:Y:S02]  /*0980*/  LDS.64 R2, [UR4] ;  /* 0x00000004ff027984 */ /* 0x002e640008000a00 */
[----:B-1----:R-:W-:-:S07]  /*0990*/  DADD R2, R2, R2 ;  /* 0x0000000002027229 */ /* 0x002fce0000000002 */
[----:B0-----:R2:W-:Y:S04]  /*09a0*/  REDG.E.ADD.F64.RN.STRONG.GPU desc[UR6][R4.64], R2 ;  /* 0x00000002040079a6 */ /* 0x0015e8000c12ff06 */
.L_x_48:
[----:B------:R-:W-:Y:S05]  /*09b0*/  BSYNC.RECONVERGENT B0 ;  /* 0x0000000000007941 */ /* 0x000fea0003800200 */
.L_x_47:
[----:B------:R-:W-:Y:S05]  /*09c0*/  @P0 EXIT ;  /* 0x000000000000094d */ /* 0x000fea0003800000 */
[----:B-12---:R-:W1:Y:S02]  /*09d0*/  LDC.64 R2, c[0x0][0x380] ;  /* 0x0000e000ff027b82 */ /* 0x006e640000000a00 */
[----:B-1----:R-:W-:-:S06]  /*09e0*/  IMAD.WIDE R2, R11, 0x8, R2 ;  /* 0x000000080b027825 */ /* 0x002fcc00078e0202 */
[----:B------:R-:W0:Y:S01]  /*09f0*/  LDG.E.64 R2, desc[UR6][R2.64] ;  /* 0x0000000602027981 */ /* 0x000e22000c1e1b00 */
[----:B------:R-:W1:Y:S01]  /*0a00*/  LDC.64 R6, c[0x0][0x388] ;  /* 0x0000e200ff067b82 */ /* 0x000e620000000a00 */
[----:B0-----:R-:W-:-:S07]  /*0a10*/  DADD R4, -RZ, -R2 ;  /* 0x00000000ff047229 */ /* 0x001fce0000000902 */
[----:B-1----:R-:W-:Y:S01]  /*0a20*/  REDG.E.ADD.F64.RN.STRONG.GPU desc[UR6][R6.64], R4 ;  /* 0x00000004060079a6 */ /* 0x002fe2000c12ff06 */
[----:B------:R-:W-:Y:S05]  /*0a30*/  EXIT ;  /* 0x000000000000794d */ /* 0x000fea0003800000 */
        .weak           $__internal_1_$__cuda_sm20_dblrcp_rn_slowpath_v3
        .type           $__internal_1_$__cuda_sm20_dblrcp_rn_slowpath_v3,@function
        .size           $__internal_1_$__cuda_sm20_dblrcp_rn_slowpath_v3,($__internal_2_$__cuda_sm20_div_rn_f64_full - $__internal_1_$__cuda_sm20_dblrcp_rn_slowpath_v3)
$__internal_1_$__cuda_sm20_dblrcp_rn_slowpath_v3:
[----:B------:R-:W-:Y:S02]  /*0a40*/  IMAD.MOV.U32 R2, RZ, RZ, R8 ;  /* 0x000000ffff027224 */ /* 0x000fe400078e0008 */
[----:B------:R-:W-:-:S06]  /*0a50*/  IMAD.MOV.U32 R3, RZ, RZ, R9 ;  /* 0x000000ffff037224 */ /* 0x000fcc00078e0009 */
[----:B------:R-:W-:-:S14]  /*0a60*/  DSETP.GTU.AND P0, PT, |R2|, +INF , PT ;  /* 0x7ff000000200742a */ /* 0x000fdc0003f0c200 */
[----:B------:R-:W-:Y:S05]  /*0a70*/  @P0 BRA `(.L_x_49) ;  /* 0x00000000007c0947 */ /* 0x000fea0003800000 */
[----:B------:R-:W-:-:S05]  /*0a80*/  LOP3.LUT R7, R9, 0x7fffffff, RZ, 0xc0, !PT ;  /* 0x7fffffff09077812 */ /* 0x000fca00078ec0ff */
[----:B------:R-:W-:-:S05]  /*0a90*/  VIADD R8, R7, 0xffffffff ;  /* 0xffffffff07087836 */ /* 0x000fca0000000000 */
[----:B------:R-:W-:-:S13]  /*0aa0*/  ISETP.GE.U32.AND P0, PT, R8, 0x7fefffff, PT ;  /* 0x7fefffff0800780c */ /* 0x000fda0003f06070 */
[----:B------:R-:W-:Y:S01]  /*0ab0*/  @P0 LOP3.LUT R9, R3, 0x7ff00000, RZ, 0x3c, !PT ;  /* 0x7ff0000003090812 */ /* 0x000fe200078e3cff */
[----:B------:R-:W-:Y:S01]  /*0ac0*/  @P0 IMAD.MOV.U32 R8, RZ, RZ, RZ ;  /* 0x000000ffff080224 */ /* 0x000fe200078e00ff */
[----:B------:R-:W-:Y:S06]  /*0ad0*/  @P0 BRA `(.L_x_50) ;  /* 0x00000000006c0947 */ /* 0x000fec0003800000 */
[----:B------:R-:W-:-:S13]  /*0ae0*/  ISETP.GE.U32.AND P0, PT, R7, 0x1000001, PT ;  /* 0x010000010700780c */ /* 0x000fda0003f06070 */
[----:B------:R-:W-:Y:S05]  /*0af0*/  @!P0 BRA `(.L_x_51) ;  /* 0x0000000000348947 */ /* 0x000fea0003800000 */
[----:B------:R-:W-:Y:S02]  /*0b00*/  VIADD R9, R3, 0xc0200000 ;  /* 0xc020000003097836 */ /* 0x000fe40000000000 */
[----:B------:R-:W-:Y:S02]  /*0b10*/  IMAD.MOV.U32 R8, RZ, RZ, R2 ;  /* 0x000000ffff087224 */ /* 0x000fe400078e0002 */
[----:B------:R-:W0:Y:S04]  /*0b20*/  MUFU.RCP64H R15, R9 ;  /* 0x00000009000f7308 */ /* 0x000e280000001800 */
[----:B0-----:R-:W-:-:S08]  /*0b30*/  DFMA R16, -R8, R14, 1 ;  /* 0x3ff000000810742b */ /* 0x001fd0000000010e */
[----:B------:R-:W-:-:S08]  /*0b40*/  DFMA R16, R16, R16, R16 ;  /* 0x000000101010722b */ /* 0x000fd00000000010 */
[----:B------:R-:W-:-:S08]  /*0b50*/  DFMA R16, R14, R16, R14 ;  /* 0x000000100e10722b */ /* 0x000fd0000000000e */
[----:B------:R-:W-:-:S08]  /*0b60*/  DFMA R14, -R8, R16, 1 ;  /* 0x3ff00000080e742b */ /* 0x000fd00000000110 */
[----:B------:R-:W-:-:S08]  /*0b70*/  DFMA R14, R16, R14, R16 ;  /* 0x0000000e100e722b */ /* 0x000fd00000000010 */
[----:B------:R-:W-:-:S08]  /*0b80*/  DMUL R14, R14, 2.2250738585072013831e-308 ;  /* 0x001000000e0e7828 */ /* 0x000fd00000000000 */
[----:B------:R-:W-:-:S08]  /*0b90*/  DFMA R2, -R2, R14, 1 ;  /* 0x3ff000000202742b */ /* 0x000fd0000000010e */
[----:B------:R-:W-:-:S08]  /*0ba0*/  DFMA R2, R2, R2, R2 ;  /* 0x000000020202722b */ /* 0x000fd00000000002 */
[----:B------:R-:W-:Y:S01]  /*0bb0*/  DFMA R8, R14, R2, R14 ;  /* 0x000000020e08722b */ /* 0x000fe2000000000e */
[----:B------:R-:W-:Y:S10]  /*0bc0*/  BRA `(.L_x_50) ;  /* 0x0000000000307947 */ /* 0x000ff40003800000 */
.L_x_51:
[----:B------:R-:W-:Y:S01]  /*0bd0*/  DMUL R2, R2, 8.11296384146066816958e+31 ;  /* 0x4690000002027828 */ /* 0x000fe20000000000 */
[----:B------:R-:W-:-:S05]  /*0be0*/  IMAD.MOV.U32 R8, RZ, RZ, R14 ;  /* 0x000000ffff087224 */ /* 0x000fca00078e000e */
[----:B------:R-:W0:Y:S02]  /*0bf0*/  MUFU.RCP64H R9, R3 ;  /* 0x0000000300097308 */ /* 0x000e240000001800 */
[----:B0-----:R-:W-:-:S08]  /*0c00*/  DFMA R14, -R2, R8, 1 ;  /* 0x3ff00000020e742b */ /* 0x001fd00000000108 */
[----:B------:R-:W-:-:S08]  /*0c10*/  DFMA R14, R14, R14, R14 ;  /* 0x0000000e0e0e722b */ /* 0x000fd0000000000e */
[----:B------:R-:W-:-:S08]  /*0c20*/  DFMA R14, R8, R14, R8 ;  /* 0x0000000e080e722b */ /* 0x000fd00000000008 */
[----:B------:R-:W-:-:S08]  /*0c30*/  DFMA R8, -R2, R14, 1 ;  /* 0x3ff000000208742b */ /* 0x000fd0000000010e */
[----:B------:R-:W-:-:S08]  /*0c40*/  DFMA R8, R14, R8, R14 ;  /* 0x000000080e08722b */ /* 0x000fd0000000000e */
[----:B------:R-:W-:Y:S01]  /*0c50*/  DMUL R8, R8, 8.11296384146066816958e+31 ;  /* 0x4690000008087828 */ /* 0x000fe20000000000 */
[----:B------:R-:W-:Y:S10]  /*0c60*/  BRA `(.L_x_50) ;  /* 0x0000000000087947 */ /* 0x000ff40003800000 */
.L_x_49:
[----:B------:R-:W-:Y:S01]  /*0c70*/  LOP3.LUT R9, R3, 0x80000, RZ, 0xfc, !PT ;  /* 0x0008000003097812 */ /* 0x000fe200078efcff */
[----:B------:R-:W-:-:S07]  /*0c80*/  IMAD.MOV.U32 R8, RZ, RZ, R2 ;  /* 0x000000ffff087224 */ /* 0x000fce00078e0002 */
.L_x_50:
[----:B------:R-:W-:Y:S02]  /*0c90*/  IMAD.MOV.U32 R7, RZ, RZ, 0x0 ;  /* 0x00000000ff077424 */ /* 0x000fe400078e00ff */
[----:B------:R-:W-:Y:S02]  /*0ca0*/  IMAD.MOV.U32 R14, RZ, RZ, R8 ;  /* 0x000000ffff0e7224 */ /* 0x000fe400078e0008 */
[----:B------:R-:W-:Y:S01]  /*0cb0*/  IMAD.MOV.U32 R15, RZ, RZ, R9 ;  /* 0x000000ffff0f7224 */ /* 0x000fe200078e0009 */
[----:B------:R-:W-:Y:S06]  /*0cc0*/  RET.REL.NODEC R6 `(_Z10cal_filterPdS_id) ;  /* 0xfffffff006cc7950 */ /* 0x000fec0003c3ffff */
        .weak           $__internal_2_$__cuda_sm20_div_rn_f64_full
        .type           $__internal_2_$__cuda_sm20_div_rn_f64_full,@function
        .size           $__internal_2_$__cuda_sm20_div_rn_f64_full,(.L_x_69 - $__internal_2_$__cuda_sm20_div_rn_f64_full)
$__internal_2_$__cuda_sm20_div_rn_f64_full:
[C---:B------:R-:W-:Y:S01]  /*0cd0*/  FSETP.GEU.AND P0, PT, |R25|.reuse, 1.469367938527859385e-39, PT ;  /* 0x001000001900780b */ /* 0x040fe20003f0e200 */
[--C-:B------:R-:W-:Y:S01]  /*0ce0*/  IMAD.MOV.U32 R6, RZ, RZ, R24.reuse ;  /* 0x000000ffff067224 */ /* 0x100fe200078e0018 */
[----:B------:R-:W-:Y:S01]  /*0cf0*/  LOP3.LUT R2, R25, 0x800fffff, RZ, 0xc0, !PT ;  /* 0x800fffff19027812 */ /* 0x000fe200078ec0ff */
[----:B------:R-:W-:Y:S01]  /*0d00*/  IMAD.MOV.U32 R7, RZ, RZ, R25 ;  /* 0x000000ffff077224 */ /* 0x000fe200078e0019 */
[C---:B------:R-:W-:Y:S01]  /*0d10*/  FSETP.GEU.AND P2, PT, |R9|.reuse, 1.469367938527859385e-39, PT ;  /* 0x001000000900780b */ /* 0x040fe20003f4e200 */
[----:B------:R-:W-:Y:S01]  /*0d20*/  IMAD.MOV.U32 R14, RZ, RZ, 0x1 ;  /* 0x00000001ff0e7424 */ /* 0x000fe200078e00ff */
[----:B------:R-:W-:Y:S01]  /*0d30*/  LOP3.LUT R3, R2, 0x3ff00000, RZ, 0xfc, !PT ;  /* 0x3ff0000002037812 */ /* 0x000fe200078efcff */
[----:B------:R-:W-:Y:S01]  /*0d40*/  IMAD.MOV.U32 R2, RZ, RZ, R24 ;  /* 0x000000ffff027224 */ /* 0x000fe200078e0018 */
[----:B------:R-:W-:Y:S01]  /*0d50*/  LOP3.LUT R21, R9, 0x7ff00000, RZ, 0xc0, !PT ;  /* 0x7ff0000009157812 */ /* 0x000fe200078ec0ff */
[----:B------:R-:W-:Y:S01]  /*0d60*/  IMAD.MOV.U32 R20, RZ, RZ, 0x1ca00000 ;  /* 0x1ca00000ff147424 */ /* 0x000fe200078e00ff */
[----:B------:R-:W-:Y:S01]  /*0d70*/  LOP3.LUT R24, R25, 0x7ff00000, RZ, 0xc0, !PT ;  /* 0x7ff0000019187812 */ /* 0x000fe200078ec0ff */
[----:B------:R-:W-:Y:S02]  /*0d80*/  BSSY.RECONVERGENT B2, `(.L_x_52) ;  /* 0x000004e000027945 */ /* 0x000fe40003800200 */
[----:B------:R-:W-:Y:S01]  /*0d90*/  @!P0 DMUL R2, R6, 8.98846567431157953865e+307 ;  /* 0x7fe0000006028828 */ /* 0x000fe20000000000 */
[----:B------:R-:W-:Y:S01]  /*0da0*/  ISETP.GE.U32.AND P1, PT, R21, R24, PT ;  /* 0x000000181500720c */ /* 0x000fe20003f26070 */
[----:B------:R-:W-:-:S02]  /*0db0*/  IMAD.MOV.U32 R23, RZ, RZ, R21 ;  /* 0x000000ffff177224 */ /* 0x000fc400078e0015 */
        /* <DEDUP_REMOVED lines=16> */
[----:B------:R-:W-:-:S05]  /*0ec0*/  DFMA R16, R14, R16, R14 ;  /* 0x000000100e10722b */ /* 0x000fca000000000e */
[----:B------:R-:W-:-:S03]  /*0ed0*/  @!P2 LOP3.LUT R23, R11, 0x7ff00000, RZ, 0xc0, !PT ;  /* 0x7ff000000b17a812 */ /* 0x000fc600078ec0ff */
[----:B------:R-:W-:Y:S02]  /*0ee0*/  DMUL R14, R16, R10 ;  /* 0x0000000a100e7228 */ /* 0x000fe40000000000 */
[----:B------:R-:W-:-:S05]  /*0ef0*/  VIADD R25, R23, 0xffffffff ;  /* 0xffffffff17197836 */ /* 0x000fca0000000000 */
[----:B------:R-:W-:Y:S01]  /*0f00*/  ISETP.GT.U32.AND P0, PT, R25, 0x7feffffe, PT ;  /* 0x7feffffe1900780c */ /* 0x000fe20003f04070 */
[----:B------:R-:W-:Y:S01]  /*0f10*/  VIADD R25, R24, 0xffffffff ;  /* 0xffffffff18197836 */ /* 0x000fe20000000000 */
[----:B------:R-:W-:-:S04]  /*0f20*/  DFMA R18, R14, -R2, R10 ;  /* 0x800000020e12722b */ /* 0x000fc8000000000a */
[----:B------:R-:W-:-:S04]  /*0f30*/  ISETP.GT.U32.OR P0, PT, R25, 0x7feffffe, P0 ;  /* 0x7feffffe1900780c */ /* 0x000fc80000704470 */
[----:B------:R-:W-:-:S09]  /*0f40*/  DFMA R14, R16, R18, R14 ;  /* 0x00000012100e722b */ /* 0x000fd2000000000e */
[----:B------:R-:W-:Y:S05]  /*0f50*/  @P0 BRA `(.L_x_53) ;  /* 0x00000000006c0947 */ /* 0x000fea0003800000 */
[----:B------:R-:W-:Y:S01]  /*0f60*/  LOP3.LUT R16, R7, 0x7ff00000, RZ, 0xc0, !PT ;  /* 0x7ff0000007107812 */ /* 0x000fe200078ec0ff */
[----:B------:R-:W-:-:S03]  /*0f70*/  IMAD.MOV.U32 R18, RZ, RZ, RZ ;  /* 0x000000ffff127224 */ /* 0x000fc600078e00ff */
[CC--:B------:R-:W-:Y:S02]  /*0f80*/  VIADDMNMX R8, R21.reuse, -R16.reuse, 0xb9600000, !PT ;  /* 0xb960000015087446 */ /* 0x0c0fe40007800910 */
[----:B------:R-:W-:Y:S02]  /*0f90*/  ISETP.GE.U32.AND P0, PT, R21, R16, PT ;  /* 0x000000101500720c */ /* 0x000fe40003f06070 */
[----:B------:R-:W-:Y:S02]  /*0fa0*/  VIMNMX R8, PT, PT, R8, 0x46a00000, PT ;  /* 0x46a0000008087848 */ /* 0x000fe40003fe0100 */
[----:B------:R-:W-:-:S05]  /*0fb0*/  SEL R9, R20, 0x63400000, !P0 ;  /* 0x6340000014097807 */ /* 0x000fca0004000000 */
[----:B------:R-:W-:-:S04]  /*0fc0*/  IMAD.IADD R8, R8, 0x1, -R9 ;  /* 0x0000000108087824 */ /* 0x000fc800078e0a09 */
        /* <DEDUP_REMOVED lines=10> */
[----:B------:R-:W-:Y:S02]  /*1070*/  IMAD.MOV R3, RZ, RZ, -R8 ;  /* 0x000000ffff037224 */ /* 0x000fe400078e0a08 */
[----:B------:R-:W-:-:S06]  /*1080*/  IMAD.MOV.U32 R2, RZ, RZ, RZ ;  /* 0x000000ffff027224 */ /* 0x000fcc00078e00ff */
[----:B------:R-:W-:Y:S02]  /*1090*/  DFMA R2, R16, -R2, R14 ;  /* 0x800000021002722b */ /* 0x000fe4000000000e */
[----:B------:R-:W-:-:S04]  /*10a0*/  DMUL.RP R14, R14, R18 ;  /* 0x000000120e0e7228 */ /* 0x000fc80000008000 */
[----:B------:R-:W-:-:S04]  /*10b0*/  IADD3 R2, PT, PT, -R8, -0x43300000, RZ ;  /* 0xbcd0000008027810 */ /* 0x000fc80007ffe1ff */
[----:B------:R-:W-:Y:S02]  /*10c0*/  FSETP.NEU.AND P0, PT, |R3|, R2, PT ;  /* 0x000000020300720b */ /* 0x000fe40003f0d200 */
[----:B------:R-:W-:Y:S02]  /*10d0*/  LOP3.LUT R7, R15, R7, RZ, 0x3c, !PT ;  /* 0x000000070f077212 */ /* 0x000fe400078e3cff */
[----:B------:R-:W-:Y:S02]  /*10e0*/  FSEL R16, R14, R16, !P0 ;  /* 0x000000100e107208 */ /* 0x000fe40004000000 */
[----:B------:R-:W-:Y:S01]  /*10f0*/  FSEL R17, R7, R17, !P0 ;  /* 0x0000001107117208 */ /* 0x000fe20004000000 */
[----:B------:R-:W-:Y:S06]  /*1100*/  BRA `(.L_x_54) ;  /* 0x0000000000547947 */ /* 0x000fec0003800000 */
.L_x_53:
        /* <DEDUP_REMOVED lines=13> */
[----:B------:R-:W-:Y:S02]  /*11e0*/  @P0 IMAD.MOV.U32 R16, RZ, RZ, RZ ;  /* 0x000000ffff100224 */ /* 0x000fe400078e00ff */
[----:B------:R-:W-:Y:S01]  /*11f0*/  @P0 IMAD.MOV.U32 R17, RZ, RZ, R2 ;  /* 0x000000ffff110224 */ /* 0x000fe200078e0002 */
[----:B------:R-:W-:Y:S06]  /*1200*/  BRA `(.L_x_54) ;  /* 0x0000000000147947 */ /* 0x000fec0003800000 */
.L_x_56:
[----:B------:R-:W-:Y:S01]  /*1210*/  LOP3.LUT R17, R7, 0x80000, RZ, 0xfc, !PT ;  /* 0x0008000007117812 */ /* 0x000fe200078efcff */
[----:B------:R-:W-:Y:S01]  /*1220*/  IMAD.MOV.U32 R16, RZ, RZ, R6 ;  /* 0x000000ffff107224 */ /* 0x000fe200078e0006 */
[----:B------:R-:W-:Y:S06]  /*1230*/  BRA `(.L_x_54) ;  /* 0x0000000000087947 */ /* 0x000fec0003800000 */
.L_x_55:
[----:B------:R-:W-:Y:S01]  /*1240*/  LOP3.LUT R17, R9, 0x80000, RZ, 0xfc, !PT ;  /* 0x0008000009117812 */ /* 0x000fe200078efcff */
[----:B------:R-:W-:-:S07]  /*1250*/  IMAD.MOV.U32 R16, RZ, RZ, R8 ;  /* 0x000000ffff107224 */ /* 0x000fce00078e0008 */
.L_x_54:
[----:B------:R-:W-:Y:S05]  /*1260*/  BSYNC.RECONVERGENT B2 ;  /* 0x0000000000027941 */ /* 0x000fea0003800200 */
.L_x_52:
[----:B------:R-:W-:Y:S02]  /*1270*/  IMAD.MOV.U32 R23, RZ, RZ, 0x0 ;  /* 0x00000000ff177424 */ /* 0x000fe400078e00ff */
[----:B------:R-:W-:Y:S02]  /*1280*/  IMAD.MOV.U32 R2, RZ, RZ, R16 ;  /* 0x000000ffff027224 */ /* 0x000fe400078e0010 */
[----:B------:R-:W-:Y:S01]  /*1290*/  IMAD.MOV.U32 R3, RZ, RZ, R17 ;  /* 0x000000ffff037224 */ /* 0x000fe200078e0011 */
[----:B------:R-:W-:Y:S06]  /*12a0*/  RET.REL.NODEC R22 `(_Z10cal_filterPdS_id) ;  /* 0xffffffec16547950 */ /* 0x000fec0003c3ffff */
.L_x_57:
        /* <DEDUP_REMOVED lines=13> */
.L_x_69:


//--------------------- .text._Z11scan_updatePdS_ --------------------------
	.section	.text._Z11scan_updatePdS_,"ax",@progbits
	.align	128
        .global         _Z11scan_updatePdS_
        .type           _Z11scan_updatePdS_,@function
        .size           _Z11scan_updatePdS_,(.L_x_74 - _Z11scan_updatePdS_)
        .other          _Z11scan_updatePdS_,@"STO_CUDA_ENTRY STV_DEFAULT"
_Z11scan_updatePdS_:
.text._Z11scan_updatePdS_:
[----:B------:R-:W-:Y:S01]  /*0000*/  LDC R1, c[0x0][0x37c] ;  /* 0x0000df00ff017b82 */ /* 0x000fe20000000800 */
[----:B------:R-:W0:Y:S01]  /*0010*/  S2R R0, SR_TID.X ;  /* 0x0000000000007919 */ /* 0x000e220000002100 */
[----:B------:R-:W1:Y:S01]  /*0020*/  LDCU.64 UR6, c[0x0][0x358] ;  /* 0x00006b00ff0677ac */ /* 0x000e620008000a00 */
[----:B------:R-:W2:Y:S05]  /*0030*/  S2R R5, SR_CTAID.X ;  /* 0x0000000000057919 */ /* 0x000eaa0000002500 */
[----:B------:R-:W3:Y:S08]  /*0040*/  S2UR UR5, SR_CgaCtaId ;  /* 0x00000000000579c3 */ /* 0x000ef00000008800 */
[----:B------:R-:W4:Y:S01]  /*0050*/  LDC.64 R6, c[0x0][0x380] ;  /* 0x0000e000ff067b82 */ /* 0x000f220000000a00 */
[----:B0-----:R-:W-:-:S13]  /*0060*/  ISETP.NE.AND P0, PT, R0, RZ, PT ;  /* 0x000000ff0000720c */ /* 0x001fda0003f05270 */
[----:B------:R-:W2:Y:S02]  /*0070*/  @!P0 LDC.64 R2, c[0x0][0x388] ;  /* 0x0000e200ff028b82 */ /* 0x000ea40000000a00 */
[----:B--2---:R-:W-:-:S06]  /*0080*/  @!P0 IMAD.WIDE.U32 R2, R5, 0x8, R2 ;  /* 0x0000000805028825 */ /* 0x004fcc00078e0002 */
[----:B-1----:R-:W2:Y:S01]  /*0090*/  @!P0 LDG.E.64 R2, desc[UR6][R2.64] ;  /* 0x0000000602028981 */ /* 0x002ea2000c1e1b00 */
[----:B------:R-:W-:Y:S01]  /*00a0*/  UMOV UR4, 0x400 ;  /* 0x0000040000047882 */ /* 0x000fe20000000000 */
[----:B------:R-:W0:Y:S01]  /*00b0*/  LDCU UR8, c[0x0][0x360] ;  /* 0x00006c00ff0877ac */ /* 0x000e220008000800 */
[----:B---3--:R-:W-:Y:S01]  /*00c0*/  ULEA UR4, UR5, UR4, 0x18 ;  /* 0x0000000405047291 */ /* 0x008fe2000f8ec0ff */
[----:B0-----:R-:W-:-:S04]  /*00d0*/  IMAD R5, R5, UR8, R0 ;  /* 0x0000000805057c24 */ /* 0x001fc8000f8e0200 */
[----:B----4-:R-:W-:-:S04]  /*00e0*/  IMAD.WIDE R6, R5, 0x8, R6 ;  /* 0x0000000805067825 */ /* 0x010fc800078e0206 */
[----:B--2---:R-:W-:Y:S01]  /*00f0*/  @!P0 STS.64 [UR4], R2 ;  /* 0x00000002ff008988 */ /* 0x004fe20008000a04 */
[----:B------:R-:W-:Y:S06]  /*0100*/  BAR.SYNC.DEFER_BLOCKING 0x0 ;  /* 0x0000000000007b1d */ /* 0x000fec0000010000 */
[----:B------:R-:W2:Y:S04]  /*0110*/  LDG.E.64 R8, desc[UR6][R6.64] ;  /* 0x0000000606087981 */ /* 0x000ea8000c1e1b00 */
[----:B------:R-:W2:Y:S02]  /*0120*/  LDS.64 R4, [UR4] ;  /* 0x00000004ff047984 */ /* 0x000ea40008000a00 */
[----:B--2---:R-:W-:-:S07]  /*0130*/  DADD R4, R4, R8 ;  /* 0x0000000004047229 */ /* 0x004fce0000000008 */
[----:B------:R-:W-:Y:S01]  /*0140*/  STG.E.64 desc[UR6][R6.64], R4 ;  /* 0x0000000406007986 */ /* 0x000fe2000c101b06 */
[----:B------:R-:W-:Y:S05]  /*0150*/  EXIT ;  /* 0x000000000000794d */ /* 0x000fea0003800000 */
.L_x_58:
        /* <DEDUP_REMOVED lines=10> */
.L_x_74:


//--------------------- .text._Z4scanPdS_S_       --------------------------
	.section	.text._Z4scanPdS_S_,"ax",@progbits
	.align	128
        .global         _Z4scanPdS_S_
        .type           _Z4scanPdS_S_,@function
        .size           _Z4scanPdS_S_,(.L_x_75 - _Z4scanPdS_S_)
        .other          _Z4scanPdS_S_,@"STO_CUDA_ENTRY STV_DEFAULT"
_Z4scanPdS_S_:
.text._Z4scanPdS_S_:
[----:B------:R-:W-:Y:S01]  /*0000*/  LDC R1, c[0x0][0x37c] ;  /* 0x0000df00ff017b82 */ /* 0x000fe20000000800 */
[----:B------:R-:W0:Y:S07]  /*0010*/  S2R R10, SR_TID.X ;  /* 0x00000000000a7919 */ /* 0x000e2e0000002100 */
[----:B------:R-:W0:Y:S01]  /*0020*/  S2UR UR4, SR_CTAID.X ;  /* 0x00000000000479c3 */ /* 0x000e220000002500 */
[----:B------:R-:W1:Y:S07]  /*0030*/  LDCU.64 UR8, c[0x0][0x358] ;  /* 0x00006b00ff0877ac */ /* 0x000e6e0008000a00 */
[----:B------:R-:W0:Y:S08]  /*0040*/  LDC R2, c[0x0][0x360] ;  /* 0x0000d800ff027b82 */ /* 0x000e300000000800 */
[----:B------:R-:W2:Y:S01]  /*0050*/  LDC.64 R4, c[0x0][0x390] ;  /* 0x0000e400ff047b82 */ /* 0x000ea20000000a00 */
[----:B0-----:R-:W-:-:S04]  /*0060*/  IMAD R3, R2, UR4, R10 ;  /* 0x0000000402037c24 */ /* 0x001fc8000f8e020a */
[----:B--2---:R-:W-:-:S06]  /*0070*/  IMAD.WIDE R4, R3, 0x8, R4 ;  /* 0x0000000803047825 */ /* 0x004fcc00078e0204 */
[----:B-1----:R-:W2:Y:S01]  /*0080*/  LDG.E.64 R4, desc[UR8][R4.64] ;  /* 0x0000000804047981 */ /* 0x002ea2000c1e1b00 */
[----:B------:R-:W-:Y:S02]  /*0090*/  MOV R0, 0x400 ;  /* 0x0000040000007802 */ /* 0x000fe40000000f00 */
[----:B------:R-:W-:Y:S01]  /*00a0*/  ISETP.GE.U32.AND P0, PT, R2, 0x2, PT ;  /* 0x000000020200780c */ /* 0x000fe20003f06070 */
[----:B------:R-:W0:Y:S02]  /*00b0*/  S2R R9, SR_CgaCtaId ;  /* 0x0000000000097919 */ /* 0x000e240000008800 */
[----:B0-----:R-:W-:Y:S01]  /*00c0*/  LEA R9, R9, R0, 0x18 ;  /* 0x0000000009097211 */ /* 0x001fe200078ec0ff */
[----:B------:R-:W-:-:S04]  /*00d0*/  IMAD.U32 R0, RZ, RZ, UR4 ;  /* 0x00000004ff007e24 */ /* 0x000fc8000f8e00ff */
[----:B------:R-:W-:-:S05]  /*00e0*/  IMAD R11, R10, 0x8, R9 ;  /* 0x000000080a0b7824 */ /* 0x000fca00078e0209 */
[----:B--2---:R0:W-:Y:S01]  /*00f0*/  STS.64 [R11], R4 ;  /* 0x000000040b007388 */ /* 0x0041e20000000a00 */
[----:B------:R-:W-:Y:S05]  /*0100*/  @!P0 BRA `(.L_x_59) ;  /* 0x0000000000388947 */ /* 0x000fea0003800000 */
[----:B------:R-:W-:-:S05]  /*0110*/  UMOV UR4, 0x1 ;  /* 0x0000000100047882 */ /* 0x000fca0000000000 */
.L_x_60:
[----:B------:R-:W-:Y:S01]  /*0120*/  BAR.SYNC.DEFER_BLOCKING 0x0 ;  /* 0x0000000000007b1d */ /* 0x000fe20000010000 */
[----:B------:R-:W-:Y:S02]  /*0130*/  ISETP.GE.U32.AND P0, PT, R10, UR4, PT ;  /* 0x000000040a007c0c */ /* 0x000fe4000bf06070 */
[----:B01----:R-:W-:-:S11]  /*0140*/  CS2R R4, SRZ ;  /* 0x0000000000047805 */ /* 0x003fd6000001ff00 */
[----:B------:R-:W-:Y:S01]  /*0150*/  @P0 VIADD R6, R10, -UR4 ;  /* 0x800000040a060c36 */ /* 0x000fe20008000000 */
[----:B------:R-:W-:-:S03]  /*0160*/  USHF.L.U32 UR4, UR4, 0x1, URZ ;  /* 0x0000000104047899 */ /* 0x000fc600080006ff */
[----:B------:R-:W-:-:S05]  /*0170*/  @P0 IMAD R8, R6, 0x8, R9 ;  /* 0x0000000806080824 */ /* 0x000fca00078e0209 */
[----:B------:R-:W-:Y:S01]  /*0180*/  @P0 LDS.64 R4, [R8] ;  /* 0x0000000008040984 */ /* 0x000fe20000000a00 */
[----:B------:R-:W-:Y:S01]  /*0190*/  BAR.SYNC.DEFER_BLOCKING 0x0 ;  /* 0x0000000000007b1d */ /* 0x000fe20000010000 */
[----:B------:R-:W-:-:S05]  /*01a0*/  ISETP.LE.U32.AND P0, PT, R2, UR4, PT ;  /* 0x0000000402007c0c */ /* 0x000fca000bf03070 */
[----:B------:R-:W0:Y:S02]  /*01b0*/  LDS.64 R6, [R11] ;  /* 0x000000000b067984 */ /* 0x000e240000000a00 */
[----:B0-----:R-:W-:-:S07]  /*01c0*/  DADD R4, R6, R4 ;  /* 0x0000000006047229 */ /* 0x001fce0000000004 */
[----:B------:R1:W-:Y:S01]  /*01d0*/  STS.64 [R11], R4 ;  /* 0x000000040b007388 */ /* 0x0003e20000000a00 */
[----:B------:R-:W-:Y:S05]  /*01e0*/  @!P0 BRA `(.L_x_60) ;  /* 0xfffffffc00cc8947 */ /* 0x000fea000383ffff */
.L_x_59:
[----:B------:R-:W2:Y:S01]  /*01f0*/  LDC.64 R6, c[0x0][0x380] ;  /* 0x0000e000ff067b82 */ /* 0x000ea20000000a00 */
[----:B------:R-:W-:Y:S01]  /*0200*/  ISETP.NE.AND P0, PT, R10, RZ, PT ;  /* 0x000000ff0a00720c */ /* 0x000fe20003f05270 */
[----:B--2---:R-:W-:-:S05]  /*0210*/  IMAD.WIDE R6, R3, 0x8, R6 ;  /* 0x0000000803067825 */ /* 0x004fca00078e0206 */
[----:B------:R2:W-:Y:S07]  /*0220*/  STG.E.64 desc[UR8][R6.64], R4 ;  /* 0x0000000406007986 */ /* 0x0005ee000c101b08 */
[----:B------:R-:W-:Y:S05]  /*0230*/  @P0 EXIT ;  /* 0x000000000000094d */ /* 0x000fea0003800000 */
[----:B012---:R-:W0:Y:S01]  /*0240*/  LDC R5, c[0x0][0x370] ;  /* 0x0000dc00ff057b82 */ /* 0x007e220000000800 */
[----:B------:R-:W-:-:S05]  /*0250*/  VIADD R3, R0, 0x1 ;  /* 0x0000000100037836 */ /* 0x000fca0000000000 */
[----:B0-----:R-:W-:-:S13]  /*0260*/  ISETP.GE.U32.AND P0, PT, R3, R5, PT ;  /* 0x000000050300720c */ /* 0x001fda0003f06070 */
[----:B------:R-:W-:Y:S05]  /*0270*/  @P0 EXIT ;  /* 0x000000000000094d */ /* 0x000fea0003800000 */
[----:B------:R-:W-:Y:S01]  /*0280*/  IADD3 R4, PT, PT, R5, -0x2, -R0 ;  /* 0xfffffffe05047810 */ /* 0x000fe20007ffe800 */
[----:B------:R-:W-:-:S03]  /*0290*/  IMAD.MOV.U32 R7, RZ, RZ, R3 ;  /* 0x000000ffff077224 */ /* 0x000fc600078e0003 */
[----:B------:R-:W-:Y:S02]  /*02a0*/  ISETP.GE.U32.AND P0, PT, R4, 0xf, PT ;  /* 0x0000000f0400780c */ /* 0x000fe40003f06070 */
[----:B------:R-:W-:-:S05]  /*02b0*/  LOP3.LUT R4, RZ, R0, RZ, 0x33, !PT ;  /* 0x00000000ff047212 */ /* 0x000fca00078e33ff */
[----:B------:R-:W-:-:S06]  /*02c0*/  IMAD.IADD R6, R4, 0x1, R5 ;  /* 0x0000000104067824 */ /* 0x000fcc00078e0205 */
[----:B------:R-:W-:Y:S05]  /*02d0*/  @!P0 BRA `(.L_x_61) ;  /* 0x0000000000848947 */ /* 0x000fea0003800000 */
[----:B------:R-:W-:Y:S02]  /*02e0*/  LEA R4, R2, R9, 0x3 ;  /* 0x0000000902047211 */ /* 0x000fe400078e18ff */
[----:B------:R-:W0:Y:S04]  /*02f0*/  LDC.64 R2, c[0x0][0x388] ;  /* 0x0000e200ff027b82 */ /* 0x000e280000000a00 */
[----:B------:R-:W1:Y:S01]  /*0300*/  LDS.64 R4, [R4+-0x8] ;  /* 0xfffff80004047984 */ /* 0x000e620000000a00 */
[----:B0-----:R-:W-:-:S03]  /*0310*/  IMAD.WIDE.U32 R2, R0, 0x8, R2 ;  /* 0x0000000800027825 */ /* 0x001fc600078e0002 */
[----:B------:R-:W-:Y:S02]  /*0320*/  IADD3 R7, P0, PT, R2, 0x40, RZ ;  /* 0x0000004002077810 */ /* 0x000fe40007f1e0ff */
[----:B------:R-:W-:-:S03]  /*0330*/  LOP3.LUT R2, R6, 0xfffffff0, RZ, 0xc0, !PT ;  /* 0xfffffff006027812 */ /* 0x000fc600078ec0ff */
[----:B------:R-:W-:Y:S02]  /*0340*/  IMAD.X R8, RZ, RZ, R3, P0 ;  /* 0x000000ffff087224 */ /* 0x000fe400000e0603 */
[----:B-1----:R-:W-:-:S07]  /*0350*/  IMAD.MOV R6, RZ, RZ, -R2 ;  /* 0x000000ffff067224 */ /* 0x002fce00078e0a02 */
.L_x_62:
[----:B0-----:R-:W-:Y:S02]  /*0360*/  IMAD.MOV.U32 R2, RZ, RZ, R7 ;  /* 0x000000ffff027224 */ /* 0x001fe400078e0007 */
[----:B------:R-:W-:Y:S02]  /*0370*/  IMAD.MOV.U32 R3, RZ, RZ, R8 ;  /* 0x000000ffff037224 */ /* 0x000fe400078e0008 */
[----:B------:R-:W-:-:S03]  /*0380*/  VIADD R6, R6, 0x10 ;  /* 0x0000001006067836 */ /* 0x000fc60000000000 */
[----:B------:R0:W-:Y:S02]  /*0390*/  REDG.E.ADD.F64.RN.STRONG.GPU desc[UR8][R2.64+-0x38], R4 ;  /* 0xffffc804020079a6 */ /* 0x0001e4000c12ff08 */
[----:B------:R-:W-:Y:S02]  /*03a0*/  ISETP.NE.AND P0, PT, R6, RZ, PT ;  /* 0x000000ff0600720c */ /* 0x000fe40003f05270 */
[----:B------:R0:W-:Y:S04]  /*03b0*/  REDG.E.ADD.F64.RN.STRONG.GPU desc[UR8][R2.64+-0x30], R4 ;  /* 0xffffd004020079a6 */ /* 0x0001e8000c12ff08 */
        /* <DEDUP_REMOVED lines=8> */
[----:B------:R0:W-:Y:S01]  /*0440*/  REDG.E.ADD.F64.RN.STRONG.GPU desc[UR8][R2.64+0x18], R4 ;  /* 0x00001804020079a6 */ /* 0x0001e2000c12ff08 */
[----:B------:R-:W-:-:S03]  /*0450*/  IADD3 R7, P1, PT, R2, 0x80, RZ ;  /* 0x0000008002077810 */ /* 0x000fc60007f3e0ff */
[----:B------:R0:W-:Y:S04]  /*0460*/  REDG.E.ADD.F64.RN.STRONG.GPU desc[UR8][R2.64+0x20], R4 ;  /* 0x00002004020079a6 */ /* 0x0001e8000c12ff08 */
[----:B------:R0:W-:Y:S04]  /*0470*/  REDG.E.ADD.F64.RN.STRONG.GPU desc[UR8][R2.64+0x28], R4 ;  /* 0x00002804020079a6 */ /* 0x0001e8000c12ff08 */
[----:B------:R0:W-:Y:S04]  /*0480*/  REDG.E.ADD.F64.RN.STRONG.GPU desc[UR8][R2.64+0x30], R4 ;  /* 0x00003004020079a6 */ /* 0x0001e8000c12ff08 */
[----:B------:R0:W-:Y:S01]  /*0490*/  REDG.E.ADD.F64.RN.STRONG.GPU desc[UR8][R2.64+0x38], R4 ;  /* 0x00003804020079a6 */ /* 0x0001e2000c12ff08 */
[----:B------:R-:W-:-:S03]  /*04a0*/  IADD3.X R8, PT, PT, RZ, R3, RZ, P1, !PT ;  /* 0x00000003ff087210 */ /* 0x000fc60000ffe4ff */
[----:B------:R0:W-:Y:S01]  /*04b0*/  REDG.E.ADD.F64.RN.STRONG.GPU desc[UR8][R2.64+0x40], R4 ;  /* 0x00004004020079a6 */ /* 0x0001e2000c12ff08 */
[----:B------:R-:W-:Y:S01]  /*04c0*/  VIADD R0, R0, 0x10 ;  /* 0x0000001000007836 */ /* 0x000fe20000000000 */
[----:B------:R-:W-:Y:S06]  /*04d0*/  @P0 BRA `(.L_x_62) ;  /* 0xfffffffc00a00947 */ /* 0x000fec000383ffff */
[----:B------:R-:W-:-:S07]  /*04e0*/  VIADD R7, R0, 0x1 ;  /* 0x0000000100077836 */ /* 0x000fce0000000000 */
.L_x_61:
[----:B------:R-:W1:Y:S01]  /*04f0*/  S2UR UR5, SR_CTAID.X ;  /* 0x00000000000579c3 */ /* 0x000e620000002500 */
[----:B------:R-:W2:Y:S01]  /*0500*/  LDCU UR4, c[0x0][0x370] ;  /* 0x00006e00ff0477ac */ /* 0x000ea20008000800 */
[----:B-1----:R-:W-:-:S05]  /*0510*/  LOP3.LUT R0, RZ, UR5, RZ, 0x33, !PT ;  /* 0x00000005ff007c12 */ /* 0x002fca000f8e33ff */
[----:B--2---:R-:W-:-:S05]  /*0520*/  VIADD R0, R0, UR4 ;  /* 0x0000000400007c36 */ /* 0x004fca0008000000 */
[----:B0-----:R-:W-:-:S13]  /*0530*/  LOP3.LUT P0, R2, R0, 0xf, RZ, 0xc0, !PT ;  /* 0x0000000f00027812 */ /* 0x001fda000780c0ff */
[----:B------:R-:W-:Y:S05]  /*0540*/  @!P0 EXIT ;  /* 0x000000000000894d */ /* 0x000fea0003800000 */
[----:B------:R-:W0:Y:S01]  /*0550*/  S2UR UR6, SR_CgaCtaId ;  /* 0x00000000000679c3 */ /* 0x000e220000008800 */
[----:B------:R-:W1:Y:S01]  /*0560*/  LDCU UR4, c[0x0][0x360] ;  /* 0x00006c00ff0477ac */ /* 0x000e620008000800 */
[----:B------:R-:W-:Y:S02]  /*0570*/  ISETP.GE.U32.AND P0, PT, R2, 0x8, PT ;  /* 0x000000080200780c */ /* 0x000fe40003f06070 */
[----:B------:R-:W-:Y:S01]  /*0580*/  LOP3.LUT R6, R0, 0x7, RZ, 0xc0, !PT ;  /* 0x0000000700067812 */ /* 0x000fe200078ec0ff */
[----:B------:R-:W-:-:S03]  /*0590*/  UMOV UR5, 0x400 ;  /* 0x0000040000057882 */ /* 0x000fc60000000000 */
[----:B------:R-:W-:Y:S01]  /*05a0*/  ISETP.NE.AND P1, PT, R6, RZ, PT ;  /* 0x000000ff0600720c */ /* 0x000fe20003f25270 */
[----:B0-----:R-:W-:-:S04]  /*05b0*/  ULEA UR5, UR6, UR5, 0x18 ;  /* 0x0000000506057291 */ /* 0x001fc8000f8ec0ff */
[----:B-1----:R-:W-:Y:S02]  /*05c0*/  ULEA UR4, UR4, UR5, 0x3 ;  /* 0x0000000504047291 */ /* 0x002fe4000f8e18ff */
[----:B------:R-:W-:Y:S10]  /*05d0*/  @!P0 BRA `(.L_x_63) ;  /* 0x0000000000308947 */ /* 0x000ff40003800000 */
[----:B------:R-:W0:Y:S01]  /*05e0*/  LDS.64 R4, [UR4+-0x8] ;  /* 0xfffff804ff047984 */ /* 0x000e220008000a00 */
[----:B------:R-:W1:Y:S02]  /*05f0*/  LDC.64 R2, c[0x0][0x388] ;  /* 0x0000e200ff027b82 */ /* 0x000e640000000a00 */
[----:B-1----:R-:W-:-:S05]  /*0600*/  IMAD.WIDE.U32 R2, R7, 0x8, R2 ;  /* 0x0000000807027825 */ /* 0x002fca00078e0002 */
[----:B0-----:R0:W-:Y:S04]  /*0610*/  REDG.E.ADD.F64.RN.STRONG.GPU desc[UR8][R2.64], R4 ;  /* 0x00000004020079a6 */ /* 0x0011e8000c12ff08 */
[----:B------:R0:W-:Y:S04]  /*0620*/  REDG.E.ADD.F64.RN.STRONG.GPU desc[UR8][R2.64+0x8], R4 ;  /* 0x00000804020079a6 */ /* 0x0001e8000c12ff08 */
[----:B------:R0:W-:Y:S04]  /*0630*/  REDG.E.ADD.F64.RN.STRONG.GPU desc[UR8][R2.64+0x10], R4 ;  /* 0x00001004020079a6 */ /* 0x0001e8000c12ff08 */
[----:B------:R0:W-:Y:S04]  /*0640*/  REDG.E.ADD.F64.RN.STRONG.GPU desc[UR8][R2.64+0x18], R4 ;  /* 0x00001804020079a6 */ /* 0x0001e8000c12ff08 */
[----:B------:R0:W-:Y:S04]  /*0650*/  REDG.E.ADD.F64.RN.STRONG.GPU desc[UR8][R2.64+0x20], R4 ;  /* 0x00002004020079a6 */ /* 0x0001e8000c12ff08 */
[----:B------:R0:W-:Y:S04]  /*0660*/  REDG.E.ADD.F64.RN.STRONG.GPU desc[UR8][R2.64+0x28], R4 ;  /* 0x00002804020079a6 */ /* 0x0001e8000c12ff08 */
[----:B------:R0:W-:Y:S04]  /*0670*/  REDG.E.ADD.F64.RN.STRONG.GPU desc[UR8][R2.64+0x30], R4 ;  /* 0x00003004020079a6 */ /* 0x0001e8000c12ff08 */
[----:B------:R0:W-:Y:S01]  /*0680*/  REDG.E.ADD.F64.RN.STRONG.GPU desc[UR8][R2.64+0x38], R4 ;  /* 0x00003804020079a6 */ /* 0x0001e2000c12ff08 */
[----:B------:R-:W-:-:S07]  /*0690*/  VIADD R7, R7, 0x8 ;  /* 0x0000000807077836 */ /* 0x000fce0000000000 */
.L_x_63:
[----:B------:R-:W-:Y:S05]  /*06a0*/  @!P1 EXIT ;  /* 0x000000000000994d */ /* 0x000fea0003800000 */
[----:B------:R-:W-:Y:S02]  /*06b0*/  ISETP.GE.U32.AND P0, PT, R6, 0x4, PT ;  /* 0x000000040600780c */ /* 0x000fe40003f06070 */
[----:B------:R-:W-:-:S04]  /*06c0*/  LOP3.LUT R0, R0, 0x3, RZ, 0xc0, !PT ;  /* 0x0000000300007812 */ /* 0x000fc800078ec0ff */
[----:B------:R-:W-:-:S07]  /*06d0*/  ISETP.NE.AND P1, PT, R0, RZ, PT ;  /* 0x000000ff0000720c */ /* 0x000fce0003f25270 */
[----:B------:R-:W-:Y:S06]  /*06e0*/  @!P0 BRA `(.L_x_64) ;  /* 0x0000000000208947 */ /* 0x000fec0003800000 */
[----:B0-----:R-:W0:Y:S01]  /*06f0*/  LDS.64 R4, [UR4+-0x8] ;  /* 0xfffff804ff047984 */ /* 0x001e220008000a00 */
[----:B------:R-:W1:Y:S02]  /*0700*/  LDC.64 R2, c[0x0][0x388] ;  /* 0x0000e200ff027b82 */ /* 0x000e640000000a00 */
[----:B-1----:R-:W-:-:S05]  /*0710*/  IMAD.WIDE.U32 R2, R7, 0x8, R2 ;  /* 0x0000000807027825 */ /* 0x002fca00078e0002 */
[----:B0-----:R1:W-:Y:S04]  /*0720*/  REDG.E.ADD.F64.RN.STRONG.GPU desc[UR8][R2.64], R4 ;  /* 0x00000004020079a6 */ /* 0x0013e8000c12ff08 */
[----:B------:R1:W-:Y:S04]  /*0730*/  REDG.E.ADD.F64.RN.STRONG.GPU desc[UR8][R2.64+0x8], R4 ;  /* 0x00000804020079a6 */ /* 0x0003e8000c12ff08 */
[----:B------:R1:W-:Y:S04]  /*0740*/  REDG.E.ADD.F64.RN.STRONG.GPU desc[UR8][R2.64+0x10], R4 ;  /* 0x00001004020079a6 */ /* 0x0003e8000c12ff08 */
[----:B------:R1:W-:Y:S01]  /*0750*/  REDG.E.ADD.F64.RN.STRONG.GPU desc[UR8][R2.64+0x18], R4 ;  /* 0x00001804020079a6 */ /* 0x0003e2000c12ff08 */
[----:B------:R-:W-:-:S07]  /*0760*/  IADD3 R7, PT, PT, R7, 0x4, RZ ;  /* 0x0000000407077810 */ /* 0x000fce0007ffe0ff */
.L_x_64:
[----:B------:R-:W-:Y:S05]  /*0770*/  @!P1 EXIT ;  /* 0x000000000000994d */ /* 0x000fea0003800000 */
[----:B01----:R-:W0:Y:S01]  /*0780*/  LDS.64 R4, [UR4+-0x8] ;  /* 0xfffff804ff047984 */ /* 0x003e220008000a00 */
[----:B------:R-:W1:Y:S01]  /*0790*/  LDC.64 R2, c[0x0][0x388] ;  /* 0x0000e200ff027b82 */ /* 0x000e620000000a00 */
[----:B------:R-:W-:Y:S02]  /*07a0*/  IMAD.MOV R0, RZ, RZ, -R0 ;  /* 0x000000ffff007224 */ /* 0x000fe400078e0a00 */
[----:B01----:R-:W-:-:S07]  /*07b0*/  IMAD.WIDE.U32 R2, R7, 0x8, R2 ;  /* 0x0000000807027825 */ /* 0x003fce00078e0002 */
.L_x_65:
[----:B------:R-:W-:Y:S01]  /*07c0*/  VIADD R0, R0, 0x1 ;  /* 0x0000000100007836 */ /* 0x000fe20000000000 */
[----:B------:R0:W-:Y:S04]  /*07d0*/  REDG.E.ADD.F64.RN.STRONG.GPU desc[UR8][R2.64], R4 ;  /* 0x00000004020079a6 */ /* 0x0001e8000c12ff08 */
[----:B------:R-:W-:Y:S02]  /*07e0*/  ISETP.NE.AND P0, PT, R0, RZ, PT ;  /* 0x000000ff0000720c */ /* 0x000fe40003f05270 */
[----:B0-----:R-:W-:-:S05]  /*07f0*/  IADD3 R2, P1, PT, R2, 0x8, RZ ;  /* 0x0000000802027810 */ /* 0x001fca0007f3e0ff */
[----:B------:R-:W-:-:S06]  /*0800*/  IMAD.X R3, RZ, RZ, R3, P1 ;  /* 0x000000ffff037224 */ /* 0x000fcc00008e0603 */
[----:B------:R-:W-:Y:S05]  /*0810*/  @P0 BRA `(.L_x_65) ;  /* 0xfffffffc00e80947 */ /* 0x000fea000383ffff */
[----:B------:R-:W-:Y:S05]  /*0820*/  EXIT ;  /* 0x000000000000794d */ /* 0x000fea0003800000 */
.L_x_66:
        /* <DEDUP_REMOVED lines=13> */
.L_x_75:


//--------------------- .nv.shared._Z5conv2PdS_S_S_iii --------------------------
	.section	.nv.shared._Z5conv2PdS_S_S_iii,"aw",@nobits
	.sectionflags	@""
	.align	16
	.zero		1024


//--------------------- .nv.shared.reserved.0     --------------------------
	.section	.nv.shared.reserved.0,"aw",@nobits
	.weak		__nv_reservedSMEM_offset_0_alias
	.size		__nv_reservedSMEM_offset_0_alias, 0, 64
	.other		__nv_reservedSMEM_offset_0_alias,@"STO_CUDA_RESERVED_SHARED STV_DEFAULT"
__nv_reservedSMEM_offset_0_alias:
	.zero		0
	.zero		64


//--------------------- .nv.shared._Z5conv1PdS_S_S_iii --------------------------
	.section	.nv.shared._Z5conv1PdS_S_S_iii,"aw",@nobits
	.sectionflags	@""
	.align	16
	.zero		1024


//--------------------- .nv.shared._Z10div_filterPdS_ii --------------------------
	.section	.nv.shared._Z10div_filterPdS_ii,"aw",@nobits
	.sectionflags	@""
	.align	16
	.zero		1024


//--------------------- .nv.shared._Z10cal_filterPdS_id --------------------------
	.section	.nv.shared._Z10cal_filterPdS_id,"aw",@nobits
	.sectionflags	@""
	.align	16
	.zero		1024


//--------------------- .nv.shared._Z11scan_updatePdS_ --------------------------
	.section	.nv.shared._Z11scan_updatePdS_,"aw",@nobits
	.sectionflags	@""
	.align	16
.nv.shared._Z11scan_updatePdS_:
	.zero		1040


//--------------------- .nv.shared._Z4scanPdS_S_  --------------------------
	.section	.nv.shared._Z4scanPdS_S_,"aw",@nobits
	.sectionflags	@""
	.align	16
	.zero		1024


//--------------------- .nv.constant0._Z5conv2PdS_S_S_iii --------------------------
	.section	.nv.constant0._Z5conv2PdS_S_S_iii,"a",@progbits
	.sectionflags	@""
	.align	4
.nv.constant0._Z5conv2PdS_S_S_iii:
	.zero		940


//--------------------- .nv.constant0._Z5conv1PdS_S_S_iii --------------------------
	.section	.nv.constant0._Z5conv1PdS_S_S_iii,"a",@progbits
	.sectionflags	@""
	.align	4
.nv.constant0._Z5conv1PdS_S_S_iii:
	.zero		940


//--------------------- .nv.constant0._Z10div_filterPdS_ii --------------------------
	.section	.nv.constant0._Z10div_filterPdS_ii,"a",@progbits
	.sectionflags	@""
	.align	4
.nv.constant0._Z10div_filterPdS_ii:
	.zero		920


//--------------------- .nv.constant0._Z10cal_filterPdS_id --------------------------
	.section	.nv.constant0._Z10cal_filterPdS_id,"a",@progbits
	.sectionflags	@""
	.align	4
.nv.constant0._Z10cal_filterPdS_id:
	.zero		928


//--------------------- .nv.constant0._Z11scan_updatePdS_ --------------------------
	.section	.nv.constant0._Z11scan_updatePdS_,"a",@progbits
	.sectionflags	@""
	.align	4
.nv.constant0._Z11scan_updatePdS_:
	.zero		912


//--------------------- .nv.constant0._Z4scanPdS_S_ --------------------------
	.section	.nv.constant0._Z4scanPdS_S_,"a",@progbits
	.sectionflags	@""
	.align	4
.nv.constant0._Z4scanPdS_S_:
	.zero		920


//--------------------- SYMBOLS --------------------------

	.type		.nv.reservedSmem.offset0,@object
	.size		.nv.reservedSmem.offset0,0x4
	.type		.nv.reservedSmem.cap,@object
	.size		.nv.reservedSmem.cap,0x4
